//
// Generated by NVIDIA NVVM Compiler
//
// Compiler Build ID: CL-36424714
// Cuda compilation tools, release 13.0, V13.0.88
// Based on NVVM 20.0.0
//

.version 9.0
.target sm_100
.address_size 64

	// .globl	_Z25kernelMatMul_SingleThreadPfS_S_i

.visible .entry _Z25kernelMatMul_SingleThreadPfS_S_i(
	.param .u64 .ptr .align 1 _Z25kernelMatMul_SingleThreadPfS_S_i_param_0,
	.param .u64 .ptr .align 1 _Z25kernelMatMul_SingleThreadPfS_S_i_param_1,
	.param .u64 .ptr .align 1 _Z25kernelMatMul_SingleThreadPfS_S_i_param_2,
	.param .u32 _Z25kernelMatMul_SingleThreadPfS_S_i_param_3
)
{
	.reg .pred 	%p<13>;
	.reg .b32 	%r<88>;
	.reg .b32 	%f<67>;
	.reg .b64 	%rd<57>;

	ld.param.u64 	%rd4, [_Z25kernelMatMul_SingleThreadPfS_S_i_param_0];
	ld.param.u64 	%rd5, [_Z25kernelMatMul_SingleThreadPfS_S_i_param_1];
	ld.param.u64 	%rd6, [_Z25kernelMatMul_SingleThreadPfS_S_i_param_2];
	ld.param.u32 	%r50, [_Z25kernelMatMul_SingleThreadPfS_S_i_param_3];
	cvta.to.global.u64 	%rd1, %rd6;
	cvta.to.global.u64 	%rd2, %rd5;
	mov.u32 	%r51, %tid.x;
	mov.u32 	%r52, %tid.y;
	or.b32  	%r53, %r51, %r52;
	mov.u32 	%r54, %ctaid.x;
	or.b32  	%r55, %r53, %r54;
	mov.u32 	%r56, %ctaid.y;
	or.b32  	%r57, %r55, %r56;
	setp.ne.s32 	%p1, %r57, 0;
	setp.lt.s32 	%p2, %r50, 1;
	or.pred  	%p3, %p1, %p2;
	@%p3 bra 	$L__BB0_16;
	add.s32 	%r1, %r50, -1;
	and.b32  	%r2, %r50, 7;
	and.b32  	%r3, %r50, 3;
	and.b32  	%r4, %r50, 2147483640;
	and.b32  	%r5, %r50, 1;
	neg.s32 	%r6, %r4;
	shl.b32 	%r7, %r50, 3;
	shl.b32 	%r8, %r50, 1;
	mul.lo.s32 	%r9, %r50, 3;
	shl.b32 	%r10, %r50, 2;
	mul.lo.s32 	%r11, %r50, 6;
	mul.lo.s32 	%r12, %r50, 7;
	cvta.to.global.u64 	%rd3, %rd4;
	mov.b32 	%r73, 0;
$L__BB0_2:
	mul.lo.s32 	%r14, %r73, %r50;
	mov.b32 	%r74, 0;
	cvt.u64.u32 	%rd44, %r14;
$L__BB0_3:
	setp.lt.u32 	%p4, %r1, 7;
	mov.f32 	%f66, 0f00000000;
	mov.b32 	%r86, 0;
	@%p4 bra 	$L__BB0_6;
	add.s32 	%r83, %r50, %r74;
	add.s32 	%r82, %r8, %r74;
	add.s32 	%r81, %r9, %r74;
	add.s32 	%r80, %r10, %r74;
	mad.lo.s32 	%r79, %r50, 5, %r74;
	add.s32 	%r78, %r11, %r74;
	add.s32 	%r77, %r12, %r74;
	mov.f32 	%f66, 0f00000000;
	mov.u32 	%r75, %r14;
	mov.u32 	%r76, %r74;
	mov.u32 	%r84, %r6;
$L__BB0_5:
	.pragma "nounroll";
	mul.wide.u32 	%rd7, %r75, 4;
	add.s64 	%rd8, %rd2, %rd7;
	ld.global.f32 	%f16, [%rd8];
	mul.wide.u32 	%rd9, %r76, 4;
	add.s64 	%rd10, %rd1, %rd9;
	ld.global.f32 	%f17, [%rd10];
	fma.rn.f32 	%f18, %f16, %f17, %f66;
	ld.global.f32 	%f19, [%rd8+4];
	mul.wide.u32 	%rd11, %r83, 4;
	add.s64 	%rd12, %rd1, %rd11;
	ld.global.f32 	%f20, [%rd12];
	fma.rn.f32 	%f21, %f19, %f20, %f18;
	ld.global.f32 	%f22, [%rd8+8];
	mul.wide.u32 	%rd13, %r82, 4;
	add.s64 	%rd14, %rd1, %rd13;
	ld.global.f32 	%f23, [%rd14];
	fma.rn.f32 	%f24, %f22, %f23, %f21;
	ld.global.f32 	%f25, [%rd8+12];
	mul.wide.u32 	%rd15, %r81, 4;
	add.s64 	%rd16, %rd1, %rd15;
	ld.global.f32 	%f26, [%rd16];
	fma.rn.f32 	%f27, %f25, %f26, %f24;
	ld.global.f32 	%f28, [%rd8+16];
	mul.wide.u32 	%rd17, %r80, 4;
	add.s64 	%rd18, %rd1, %rd17;
	ld.global.f32 	%f29, [%rd18];
	fma.rn.f32 	%f30, %f28, %f29, %f27;
	ld.global.f32 	%f31, [%rd8+20];
	mul.wide.u32 	%rd19, %r79, 4;
	add.s64 	%rd20, %rd1, %rd19;
	ld.global.f32 	%f32, [%rd20];
	fma.rn.f32 	%f33, %f31, %f32, %f30;
	ld.global.f32 	%f34, [%rd8+24];
	mul.wide.u32 	%rd21, %r78, 4;
	add.s64 	%rd22, %rd1, %rd21;
	ld.global.f32 	%f35, [%rd22];
	fma.rn.f32 	%f36, %f34, %f35, %f33;
	ld.global.f32 	%f37, [%rd8+28];
	mul.wide.u32 	%rd23, %r77, 4;
	add.s64 	%rd24, %rd1, %rd23;
	ld.global.f32 	%f38, [%rd24];
	fma.rn.f32 	%f66, %f37, %f38, %f36;
	add.s32 	%r84, %r84, 8;
	add.s32 	%r83, %r83, %r7;
	add.s32 	%r82, %r82, %r7;
	add.s32 	%r81, %r81, %r7;
	add.s32 	%r80, %r80, %r7;
	add.s32 	%r79, %r79, %r7;
	add.s32 	%r78, %r78, %r7;
	add.s32 	%r77, %r77, %r7;
	add.s32 	%r76, %r76, %r7;
	add.s32 	%r75, %r75, 8;
	setp.ne.s32 	%p5, %r84, 0;
	mov.u32 	%r86, %r4;
	@%p5 bra 	$L__BB0_5;
$L__BB0_6:
	setp.eq.s32 	%p6, %r2, 0;
	@%p6 bra 	$L__BB0_14;
	add.s32 	%r61, %r2, -1;
	setp.lt.u32 	%p7, %r61, 3;
	@%p7 bra 	$L__BB0_9;
	add.s32 	%r62, %r86, %r14;
	mul.wide.u32 	%rd25, %r62, 4;
	add.s64 	%rd26, %rd2, %rd25;
	ld.global.f32 	%f40, [%rd26];
	mad.lo.s32 	%r63, %r86, %r50, %r74;
	mul.wide.u32 	%rd27, %r63, 4;
	add.s64 	%rd28, %rd1, %rd27;
	ld.global.f32 	%f41, [%rd28];
	fma.rn.f32 	%f42, %f40, %f41, %f66;
	cvt.u64.u32 	%rd30, %r86;
	add.s64 	%rd31, %rd30, %rd44;
	shl.b64 	%rd32, %rd31, 2;
	add.s64 	%rd33, %rd2, %rd32;
	ld.global.f32 	%f43, [%rd33+4];
	add.s32 	%r64, %r63, %r50;
	mul.wide.u32 	%rd34, %r64, 4;
	add.s64 	%rd35, %rd1, %rd34;
	ld.global.f32 	%f44, [%rd35];
	fma.rn.f32 	%f45, %f43, %f44, %f42;
	ld.global.f32 	%f46, [%rd33+8];
	add.s32 	%r65, %r64, %r50;
	mul.wide.u32 	%rd36, %r65, 4;
	add.s64 	%rd37, %rd1, %rd36;
	ld.global.f32 	%f47, [%rd37];
	fma.rn.f32 	%f48, %f46, %f47, %f45;
	ld.global.f32 	%f49, [%rd33+12];
	add.s32 	%r66, %r65, %r50;
	mul.wide.u32 	%rd38, %r66, 4;
	add.s64 	%rd39, %rd1, %rd38;
	ld.global.f32 	%f50, [%rd39];
	fma.rn.f32 	%f66, %f49, %f50, %f48;
	add.s32 	%r86, %r86, 4;
$L__BB0_9:
	setp.eq.s32 	%p8, %r3, 0;
	@%p8 bra 	$L__BB0_14;
	setp.eq.s32 	%p9, %r3, 1;
	@%p9 bra 	$L__BB0_12;
	add.s32 	%r67, %r86, %r14;
	mul.wide.u32 	%rd40, %r67, 4;
	add.s64 	%rd41, %rd2, %rd40;
	ld.global.f32 	%f52, [%rd41];
	mad.lo.s32 	%r68, %r86, %r50, %r74;
	mul.wide.u32 	%rd42, %r68, 4;
	add.s64 	%rd43, %rd1, %rd42;
	ld.global.f32 	%f53, [%rd43];
	fma.rn.f32 	%f54, %f52, %f53, %f66;
	cvt.u64.u32 	%rd45, %r86;
	add.s64 	%rd46, %rd45, %rd44;
	shl.b64 	%rd47, %rd46, 2;
	add.s64 	%rd48, %rd2, %rd47;
	ld.global.f32 	%f55, [%rd48+4];
	add.s32 	%r69, %r68, %r50;
	mul.wide.u32 	%rd49, %r69, 4;
	add.s64 	%rd50, %rd1, %rd49;
	ld.global.f32 	%f56, [%rd50];
	fma.rn.f32 	%f66, %f55, %f56, %f54;
	add.s32 	%r86, %r86, 2;
$L__BB0_12:
	setp.eq.s32 	%p10, %r5, 0;
	@%p10 bra 	$L__BB0_14;
	add.s32 	%r70, %r86, %r14;
	mul.wide.u32 	%rd51, %r70, 4;
	add.s64 	%rd52, %rd2, %rd51;
	ld.global.f32 	%f57, [%rd52];
	mad.lo.s32 	%r71, %r86, %r50, %r74;
	mul.wide.u32 	%rd53, %r71, 4;
	add.s64 	%rd54, %rd1, %rd53;
	ld.global.f32 	%f58, [%rd54];
	fma.rn.f32 	%f66, %f57, %f58, %f66;
$L__BB0_14:
	add.s32 	%r72, %r74, %r14;
	mul.wide.u32 	%rd55, %r72, 4;
	add.s64 	%rd56, %rd3, %rd55;
	st.global.f32 	[%rd56], %f66;
	add.s32 	%r74, %r74, 1;
	setp.ne.s32 	%p11, %r74, %r50;
	@%p11 bra 	$L__BB0_3;
	add.s32 	%r73, %r73, 1;
	setp.ne.s32 	%p12, %r73, %r50;
	@%p12 bra 	$L__BB0_2;
$L__BB0_16:
	ret;

}
	// .globl	_Z24kernelMatMul_MultiThreadPfS_S_i
.visible .entry _Z24kernelMatMul_MultiThreadPfS_S_i(
	.param .u64 .ptr .align 1 _Z24kernelMatMul_MultiThreadPfS_S_i_param_0,
	.param .u64 .ptr .align 1 _Z24kernelMatMul_MultiThreadPfS_S_i_param_1,
	.param .u64 .ptr .align 1 _Z24kernelMatMul_MultiThreadPfS_S_i_param_2,
	.param .u32 _Z24kernelMatMul_MultiThreadPfS_S_i_param_3
)
{
	.reg .pred 	%p<10>;
	.reg .b32 	%r<40>;
	.reg .b32 	%f<67>;
	.reg .b64 	%rd<67>;

	ld.param.u64 	%rd14, [_Z24kernelMatMul_MultiThreadPfS_S_i_param_1];
	ld.param.u64 	%rd15, [_Z24kernelMatMul_MultiThreadPfS_S_i_param_2];
	ld.param.u32 	%r18, [_Z24kernelMatMul_MultiThreadPfS_S_i_param_3];
	cvta.to.global.u64 	%rd1, %rd15;
	cvta.to.global.u64 	%rd2, %rd14;
	mov.u32 	%r19, %ctaid.y;
	mov.u32 	%r20, %ntid.y;
	mov.u32 	%r21, %tid.y;
	mad.lo.s32 	%r1, %r19, %r20, %r21;
	mov.u32 	%r22, %ctaid.x;
	mov.u32 	%r23, %ntid.x;
	mov.u32 	%r24, %tid.x;
	mad.lo.s32 	%r2, %r22, %r23, %r24;
	max.s32 	%r25, %r1, %r2;
	setp.ge.s32 	%p1, %r25, %r18;
	@%p1 bra 	$L__BB1_13;
	mul.lo.s32 	%r3, %r18, %r1;
	and.b32  	%r4, %r18, 7;
	setp.lt.u32 	%p2, %r18, 8;
	mov.f32 	%f66, 0f00000000;
	mov.b32 	%r38, 0;
	@%p2 bra 	$L__BB1_4;
	and.b32  	%r38, %r18, 2147483640;
	neg.s32 	%r36, %r38;
	mul.wide.s32 	%rd16, %r18, 4;
	add.s64 	%rd3, %rd1, %rd16;
	shl.b32 	%r7, %r18, 3;
	mul.wide.s32 	%rd17, %r18, 8;
	add.s64 	%rd4, %rd1, %rd17;
	mul.wide.s32 	%rd18, %r18, 12;
	add.s64 	%rd5, %rd1, %rd18;
	mul.wide.s32 	%rd19, %r18, 16;
	add.s64 	%rd6, %rd1, %rd19;
	mul.wide.s32 	%rd20, %r18, 20;
	add.s64 	%rd7, %rd1, %rd20;
	mul.wide.s32 	%rd21, %r18, 24;
	add.s64 	%rd8, %rd1, %rd21;
	mul.wide.s32 	%rd22, %r18, 28;
	add.s64 	%rd9, %rd1, %rd22;
	mul.wide.u32 	%rd23, %r3, 4;
	add.s64 	%rd24, %rd23, %rd2;
	add.s64 	%rd66, %rd24, 16;
	mov.f32 	%f66, 0f00000000;
	mov.u32 	%r35, %r2;
$L__BB1_3:
	.pragma "nounroll";
	mul.wide.s32 	%rd25, %r35, 4;
	add.s64 	%rd26, %rd3, %rd25;
	add.s64 	%rd27, %rd4, %rd25;
	add.s64 	%rd28, %rd5, %rd25;
	add.s64 	%rd29, %rd6, %rd25;
	add.s64 	%rd30, %rd7, %rd25;
	add.s64 	%rd31, %rd8, %rd25;
	add.s64 	%rd32, %rd9, %rd25;
	add.s64 	%rd33, %rd1, %rd25;
	ld.global.f32 	%f16, [%rd66+-16];
	ld.global.f32 	%f17, [%rd33];
	fma.rn.f32 	%f18, %f16, %f17, %f66;
	ld.global.f32 	%f19, [%rd66+-12];
	ld.global.f32 	%f20, [%rd26];
	fma.rn.f32 	%f21, %f19, %f20, %f18;
	ld.global.f32 	%f22, [%rd66+-8];
	ld.global.f32 	%f23, [%rd27];
	fma.rn.f32 	%f24, %f22, %f23, %f21;
	ld.global.f32 	%f25, [%rd66+-4];
	ld.global.f32 	%f26, [%rd28];
	fma.rn.f32 	%f27, %f25, %f26, %f24;
	ld.global.f32 	%f28, [%rd66];
	ld.global.f32 	%f29, [%rd29];
	fma.rn.f32 	%f30, %f28, %f29, %f27;
	ld.global.f32 	%f31, [%rd66+4];
	ld.global.f32 	%f32, [%rd30];
	fma.rn.f32 	%f33, %f31, %f32, %f30;
	ld.global.f32 	%f34, [%rd66+8];
	ld.global.f32 	%f35, [%rd31];
	fma.rn.f32 	%f36, %f34, %f35, %f33;
	ld.global.f32 	%f37, [%rd66+12];
	ld.global.f32 	%f38, [%rd32];
	fma.rn.f32 	%f66, %f37, %f38, %f36;
	add.s32 	%r36, %r36, 8;
	add.s32 	%r35, %r35, %r7;
	add.s64 	%rd66, %rd66, 32;
	setp.ne.s32 	%p3, %r36, 0;
	@%p3 bra 	$L__BB1_3;
$L__BB1_4:
	setp.eq.s32 	%p4, %r4, 0;
	@%p4 bra 	$L__BB1_12;
	and.b32  	%r13, %r18, 3;
	setp.lt.u32 	%p5, %r4, 4;
	@%p5 bra 	$L__BB1_7;
	add.s32 	%r27, %r38, %r3;
	mul.wide.u32 	%rd34, %r27, 4;
	add.s64 	%rd35, %rd2, %rd34;
	ld.global.f32 	%f40, [%rd35];
	mad.lo.s32 	%r28, %r38, %r18, %r2;
	mul.wide.s32 	%rd36, %r28, 4;
	add.s64 	%rd37, %rd1, %rd36;
	ld.global.f32 	%f41, [%rd37];
	fma.rn.f32 	%f42, %f40, %f41, %f66;
	cvt.u64.u32 	%rd38, %r3;
	cvt.u64.u32 	%rd39, %r38;
	add.s64 	%rd40, %rd39, %rd38;
	shl.b64 	%rd41, %rd40, 2;
	add.s64 	%rd42, %rd2, %rd41;
	ld.global.f32 	%f43, [%rd42+4];
	mul.wide.s32 	%rd43, %r18, 4;
	add.s64 	%rd44, %rd37, %rd43;
	ld.global.f32 	%f44, [%rd44];
	fma.rn.f32 	%f45, %f43, %f44, %f42;
	ld.global.f32 	%f46, [%rd42+8];
	add.s64 	%rd45, %rd44, %rd43;
	ld.global.f32 	%f47, [%rd45];
	fma.rn.f32 	%f48, %f46, %f47, %f45;
	ld.global.f32 	%f49, [%rd42+12];
	add.s64 	%rd46, %rd45, %rd43;
	ld.global.f32 	%f50, [%rd46];
	fma.rn.f32 	%f66, %f49, %f50, %f48;
	add.s32 	%r38, %r38, 4;
$L__BB1_7:
	setp.eq.s32 	%p6, %r13, 0;
	@%p6 bra 	$L__BB1_12;
	setp.eq.s32 	%p7, %r13, 1;
	@%p7 bra 	$L__BB1_10;
	add.s32 	%r29, %r38, %r3;
	mul.wide.u32 	%rd47, %r29, 4;
	add.s64 	%rd48, %rd2, %rd47;
	ld.global.f32 	%f52, [%rd48];
	mad.lo.s32 	%r30, %r38, %r18, %r2;
	mul.wide.s32 	%rd49, %r30, 4;
	add.s64 	%rd50, %rd1, %rd49;
	ld.global.f32 	%f53, [%rd50];
	fma.rn.f32 	%f54, %f52, %f53, %f66;
	cvt.u64.u32 	%rd51, %r3;
	cvt.u64.u32 	%rd52, %r38;
	add.s64 	%rd53, %rd52, %rd51;
	shl.b64 	%rd54, %rd53, 2;
	add.s64 	%rd55, %rd2, %rd54;
	ld.global.f32 	%f55, [%rd55+4];
	mul.wide.s32 	%rd56, %r18, 4;
	add.s64 	%rd57, %rd50, %rd56;
	ld.global.f32 	%f56, [%rd57];
	fma.rn.f32 	%f66, %f55, %f56, %f54;
	add.s32 	%r38, %r38, 2;
$L__BB1_10:
	and.b32  	%r31, %r18, 1;
	setp.eq.b32 	%p8, %r31, 1;
	not.pred 	%p9, %p8;
	@%p9 bra 	$L__BB1_12;
	add.s32 	%r32, %r38, %r3;
	mul.wide.u32 	%rd58, %r32, 4;
	add.s64 	%rd59, %rd2, %rd58;
	ld.global.f32 	%f57, [%rd59];
	mad.lo.s32 	%r33, %r38, %r18, %r2;
	mul.wide.s32 	%rd60, %r33, 4;
	add.s64 	%rd61, %rd1, %rd60;
	ld.global.f32 	%f58, [%rd61];
	fma.rn.f32 	%f66, %f57, %f58, %f66;
$L__BB1_12:
	ld.param.u64 	%rd65, [_Z24kernelMatMul_MultiThreadPfS_S_i_param_0];
	add.s32 	%r34, %r3, %r2;
	cvta.to.global.u64 	%rd62, %rd65;
	mul.wide.s32 	%rd63, %r34, 4;
	add.s64 	%rd64, %rd62, %rd63;
	st.global.f32 	[%rd64], %f66;
$L__BB1_13:
	ret;

}


// ===== COMPILED SASS (sm_100) =====

	.target	sm_100

	.elftype	@"ET_EXEC"


//--------------------- .note.nv.tkinfo           --------------------------
	.section	.note.nv.tkinfo,"",@"SHT_NOTE"
	.sectionflags	@"SHF_NOTE_NV_TKINFO"
	.tkinfo
        /*0018*/ 	.word	0x00000002
        /*0030*/ 	.string	""
        /*0030*/ 	.string	"ptxas"
        /*0030*/ 	.string	"Cuda compilation tools, release 13.0, V13.0.88"
        /*0030*/ 	.string	"Build cuda_13.0.r13.0/compiler.36424714_0"
        /*0030*/ 	.string	"-arch sm_100 -m 64 "



//--------------------- .note.nv.cuinfo           --------------------------
	.section	.note.nv.cuinfo,"",@"SHT_NOTE"
	.sectionflags	@"SHF_NOTE_NV_CUINFO"
        /*0018*/ 	.short	0x0002
        /*001a*/ 	.short	0x0064
        /*001c*/ 	.short	0x0082
	.zero		2


//--------------------- .nv.info                  --------------------------
	.section	.nv.info,"",@"SHT_CUDA_INFO"
	.align	4


	//----- nvinfo : EIATTR_REGCOUNT
	.align		4
        /*0000*/ 	.byte	0x04, 0x2f
        /*0002*/ 	.short	(.L_1 - .L_0)
	.align		4
.L_0:
        /*0004*/ 	.word	index@(_Z25kernelMatMul_SingleThreadPfS_S_i)
        /*0008*/ 	.word	0x00000020


	//----- nvinfo : EIATTR_FRAME_SIZE
	.align		4
.L_1:
        /*000c*/ 	.byte	0x04, 0x11
        /*000e*/ 	.short	(.L_3 - .L_2)
	.align		4
.L_2:
        /*0010*/ 	.word	index@(_Z25kernelMatMul_SingleThreadPfS_S_i)
        /*0014*/ 	.word	0x00000000


	//----- nvinfo : EIATTR_REGCOUNT
	.align		4
.L_3:
        /*0018*/ 	.byte	0x04, 0x2f
        /*001a*/ 	.short	(.L_5 - .L_4)
	.align		4
.L_4:
        /*001c*/ 	.word	index@(_Z24kernelMatMul_MultiThreadPfS_S_i)
        /*0020*/ 	.word	0x0000001e


	//----- nvinfo : EIATTR_FRAME_SIZE
	.align		4
.L_5:
        /*0024*/ 	.byte	0x04, 0x11
        /*0026*/ 	.short	(.L_7 - .L_6)
	.align		4
.L_6:
        /*0028*/ 	.word	index@(_Z24kernelMatMul_MultiThreadPfS_S_i)
        /*002c*/ 	.word	0x00000000


	//----- nvinfo : EIATTR_MIN_STACK_SIZE
	.align		4
.L_7:
        /*0030*/ 	.byte	0x04, 0x12
        /*0032*/ 	.short	(.L_9 - .L_8)
	.align		4
.L_8:
        /*0034*/ 	.word	index@(_Z24kernelMatMul_MultiThreadPfS_S_i)
        /*0038*/ 	.word	0x00000000


	//----- nvinfo : EIATTR_MIN_STACK_SIZE
	.align		4
.L_9:
        /*003c*/ 	.byte	0x04, 0x12
        /*003e*/ 	.short	(.L_11 - .L_10)
	.align		4
.L_10:
        /*0040*/ 	.word	index@(_Z25kernelMatMul_SingleThreadPfS_S_i)
        /*0044*/ 	.word	0x00000000
.L_11:


//--------------------- .nv.compat                --------------------------
	.section	.nv.compat,"",@"SHT_CUDA_COMPAT_INFO"
	.align	4
        /*0000*/ 	.byte	0x02, 0x09, 0x00, 0x00, 0x02, 0x02, 0x01, 0x00, 0x02, 0x05, 0x05, 0x00, 0x03, 0x07, 0x01, 0x01
        /*0010*/ 	.byte	0x02, 0x03, 0x00, 0x00, 0x02, 0x06, 0x01, 0x00, 0x04, 0x0b, 0x08, 0x00, 0x09, 0x00, 0x00, 0x00
        /*0020*/ 	.byte	0x00, 0x00, 0x00, 0x00


//--------------------- .nv.info._Z24kernelMatMul_MultiThreadPfS_S_i --------------------------
	.section	.nv.info._Z24kernelMatMul_MultiThreadPfS_S_i,"",@"SHT_CUDA_INFO"
	.sectionflags	@""
	.align	4


	//----- nvinfo : EIATTR_CUDA_API_VERSION
	.align		4
        /*0000*/ 	.byte	0x04, 0x37
        /*0002*/ 	.short	(.L_13 - .L_12)
.L_12:
        /*0004*/ 	.word	0x00000082


	//----- nvinfo : EIATTR_KPARAM_INFO
	.align		4
.L_13:
        /*0008*/ 	.byte	0x04, 0x17
        /*000a*/ 	.short	(.L_15 - .L_14)
.L_14:
        /*000c*/ 	.word	0x00000000
        /*0010*/ 	.short	0x0003
        /*0012*/ 	.short	0x0018
        /*0014*/ 	.byte	0x00, 0xf0, 0x11, 0x00


	//----- nvinfo : EIATTR_KPARAM_INFO
	.align		4
.L_15:
        /*0018*/ 	.byte	0x04, 0x17
        /*001a*/ 	.short	(.L_17 - .L_16)
.L_16:
        /*001c*/ 	.word	0x00000000
        /*0020*/ 	.short	0x0002
        /*0022*/ 	.short	0x0010
        /*0024*/ 	.byte	0x00, 0xf5, 0x21, 0x00


	//----- nvinfo : EIATTR_KPARAM_INFO
	.align		4
.L_17:
        /*0028*/ 	.byte	0x04, 0x17
        /*002a*/ 	.short	(.L_19 - .L_18)
.L_18:
        /*002c*/ 	.word	0x00000000
        /*0030*/ 	.short	0x0001
        /*0032*/ 	.short	0x0008
        /*0034*/ 	.byte	0x00, 0xf5, 0x21, 0x00


	//----- nvinfo : EIATTR_KPARAM_INFO
	.align		4
.L_19:
        /*0038*/ 	.byte	0x04, 0x17
        /*003a*/ 	.short	(.L_21 - .L_20)
.L_20:
        /*003c*/ 	.word	0x00000000
        /*0040*/ 	.short	0x0000
        /*0042*/ 	.short	0x0000
        /*0044*/ 	.byte	0x00, 0xf5, 0x21, 0x00


	//----- nvinfo : EIATTR_SPARSE_MMA_MASK
	.align		4
.L_21:
        /*0048*/ 	.byte	0x03, 0x50
        /*004a*/ 	.short	0x0000


	//----- nvinfo : EIATTR_MAXREG_COUNT
	.align		4
        /*004c*/ 	.byte	0x03, 0x1b
        /*004e*/ 	.short	0x00ff


	//----- nvinfo : EIATTR_MERCURY_ISA_VERSION
	.align		4
        /*0050*/ 	.byte	0x03, 0x5f
        /*0052*/ 	.short	0x0101


	//----- nvinfo : EIATTR_VRC_CTA_INIT_COUNT
	.align		4
        /*0054*/ 	.byte	0x02, 0x4a
	.zero		1
	.zero		1


	//----- nvinfo : EIATTR_EXIT_INSTR_OFFSETS
	.align		4
        /*0058*/ 	.byte	0x04, 0x1c
        /*005a*/ 	.short	(.L_23 - .L_22)


	//   ....[0]....
.L_22:
        /*005c*/ 	.word	0x000000c0


	//   ....[1]....
        /*0060*/ 	.word	0x00000aa0


	//----- nvinfo : EIATTR_CBANK_PARAM_SIZE
	.align		4
.L_23:
        /*0064*/ 	.byte	0x03, 0x19
        /*0066*/ 	.short	0x001c


	//----- nvinfo : EIATTR_PARAM_CBANK
	.align		4
        /*0068*/ 	.byte	0x04, 0x0a
        /*006a*/ 	.short	(.L_25 - .L_24)
	.align		4
.L_24:
        /*006c*/ 	.word	index@(.nv.constant0._Z24kernelMatMul_MultiThreadPfS_S_i)
        /*0070*/ 	.short	0x0380
        /*0072*/ 	.short	0x001c


	//----- nvinfo : EIATTR_SW_WAR
	.align		4
.L_25:
        /*0074*/ 	.byte	0x04, 0x36
        /*0076*/ 	.short	(.L_27 - .L_26)
.L_26:
        /*0078*/ 	.word	0x00000008
.L_27:


//--------------------- .nv.info._Z25kernelMatMul_SingleThreadPfS_S_i --------------------------
	.section	.nv.info._Z25kernelMatMul_SingleThreadPfS_S_i,"",@"SHT_CUDA_INFO"
	.sectionflags	@""
	.align	4


	//----- nvinfo : EIATTR_CUDA_API_VERSION
	.align		4
        /*0000*/ 	.byte	0x04, 0x37
        /*0002*/ 	.short	(.L_29 - .L_28)
.L_28:
        /*0004*/ 	.word	0x00000082


	//----- nvinfo : EIATTR_KPARAM_INFO
	.align		4
.L_29:
        /*0008*/ 	.byte	0x04, 0x17
        /*000a*/ 	.short	(.L_31 - .L_30)
.L_30:
        /*000c*/ 	.word	0x00000000
        /*0010*/ 	.short	0x0003
        /*0012*/ 	.short	0x0018
        /*0014*/ 	.byte	0x00, 0xf0, 0x11, 0x00


	//----- nvinfo : EIATTR_KPARAM_INFO
	.align		4
.L_31:
        /*0018*/ 	.byte	0x04, 0x17
        /*001a*/ 	.short	(.L_33 - .L_32)
.L_32:
        /*001c*/ 	.word	0x00000000
        /*0020*/ 	.short	0x0002
        /*0022*/ 	.short	0x0010
        /*0024*/ 	.byte	0x00, 0xf5, 0x21, 0x00


	//----- nvinfo : EIATTR_KPARAM_INFO
	.align		4
.L_33:
        /*0028*/ 	.byte	0x04, 0x17
        /*002a*/ 	.short	(.L_35 - .L_34)
.L_34:
        /*002c*/ 	.word	0x00000000
        /*0030*/ 	.short	0x0001
        /*0032*/ 	.short	0x0008
        /*0034*/ 	.byte	0x00, 0xf5, 0x21, 0x00


	//----- nvinfo : EIATTR_KPARAM_INFO
	.align		4
.L_35:
        /*0038*/ 	.byte	0x04, 0x17
        /*003a*/ 	.short	(.L_37 - .L_36)
.L_36:
        /*003c*/ 	.word	0x00000000
        /*0040*/ 	.short	0x0000
        /*0042*/ 	.short	0x0000
        /*0044*/ 	.byte	0x00, 0xf5, 0x21, 0x00


	//----- nvinfo : EIATTR_SPARSE_MMA_MASK
	.align		4
.L_37:
        /*0048*/ 	.byte	0x03, 0x50
        /*004a*/ 	.short	0x0000


	//----- nvinfo : EIATTR_MAXREG_COUNT
	.align		4
        /*004c*/ 	.byte	0x03, 0x1b
        /*004e*/ 	.short	0x00ff


	//----- nvinfo : EIATTR_MERCURY_ISA_VERSION
	.align		4
        /*0050*/ 	.byte	0x03, 0x5f
        /*0052*/ 	.short	0x0101


	//----- nvinfo : EIATTR_VRC_CTA_INIT_COUNT
	.align		4
        /*0054*/ 	.byte	0x02, 0x4a
	.zero		1
	.zero		1


	//----- nvinfo : EIATTR_EXIT_INSTR_OFFSETS
	.align		4
        /*0058*/ 	.byte	0x04, 0x1c
        /*005a*/ 	.short	(.L_39 - .L_38)


	//   ....[0]....
.L_38:
        /*005c*/ 	.word	0x00000090


	//   ....[1]....
        /*0060*/ 	.word	0x00000a80


	//----- nvinfo : EIATTR_CBANK_PARAM_SIZE
	.align		4
.L_39:
        /*0064*/ 	.byte	0x03, 0x19
        /*0066*/ 	.short	0x001c


	//----- nvinfo : EIATTR_PARAM_CBANK
	.align		4
        /*0068*/ 	.byte	0x04, 0x0a
        /*006a*/ 	.short	(.L_41 - .L_40)
	.align		4
.L_40:
        /*006c*/ 	.word	index@(.nv.constant0._Z25kernelMatMul_SingleThreadPfS_S_i)
        /*0070*/ 	.short	0x0380
        /*0072*/ 	.short	0x001c


	//----- nvinfo : EIATTR_SW_WAR
	.align		4
.L_41:
        /*0074*/ 	.byte	0x04, 0x36
        /*0076*/ 	.short	(.L_43 - .L_42)
.L_42:
        /*0078*/ 	.word	0x00000008
.L_43:


//--------------------- .nv.callgraph             --------------------------
	.section	.nv.callgraph,"",@"SHT_CUDA_CALLGRAPH"
	.align	4
	.sectionentsize	8
	.align		4
        /*0000*/ 	.word	0x00000000
	.align		4
        /*0004*/ 	.word	0xffffffff
	.align		4
        /*0008*/ 	.word	0x00000000
	.align		4
        /*000c*/ 	.word	0xfffffffe
	.align		4
        /*0010*/ 	.word	0x00000000
	.align		4
        /*0014*/ 	.word	0xfffffffd
	.align		4
        /*0018*/ 	.word	0x00000000
	.align		4
        /*001c*/ 	.word	0xfffffffc


//--------------------- .text._Z24kernelMatMul_MultiThreadPfS_S_i --------------------------
	.section	.text._Z24kernelMatMul_MultiThreadPfS_S_i,"ax",@progbits
	.align	128
        .global         _Z24kernelMatMul_MultiThreadPfS_S_i
        .type           _Z24kernelMatMul_MultiThreadPfS_S_i,@function
        .size           _Z24kernelMatMul_MultiThreadPfS_S_i,(.L_x_13 - _Z24kernelMatMul_MultiThreadPfS_S_i)
        .other          _Z24kernelMatMul_MultiThreadPfS_S_i,@"STO_CUDA_ENTRY STV_DEFAULT"
_Z24kernelMatMul_MultiThreadPfS_S_i:
.text._Z24kernelMatMul_MultiThreadPfS_S_i:
[----:B------:R-:W-:Y:S01]  /*0000*/  LDC R1, c[0x0][0x37c] ;  /* 0x0000df00ff017b82 */ /* 0x000fe20000000800 */
[----:B------:R-:W0:Y:S07]  /*0010*/  S2R R0, SR_TID.Y ;  /* 0x0000000000007919 */ /* 0x000e2e0000002200 */
[----:B------:R-:W0:Y:S01]  /*0020*/  S2UR UR4, SR_CTAID.Y ;  /* 0x00000000000479c3 */ /* 0x000e220000002600 */
[----:B------:R-:W1:Y:S01]  /*0030*/  LDCU UR20, c[0x0][0x398] ;  /* 0x00007300ff1477ac */ /* 0x000e620008000800 */
[----:B------:R-:W2:Y:S06]  /*0040*/  S2R R3, SR_TID.X ;  /* 0x0000000000037919 */ /* 0x000eac0000002100 */
[----:B------:R-:W0:Y:S08]  /*0050*/  LDC R13, c[0x0][0x364] ;  /* 0x0000d900ff0d7b82 */ /* 0x000e300000000800 */
[----:B------:R-:W2:Y:S08]  /*0060*/  S2UR UR5, SR_CTAID.X ;  /* 0x00000000000579c3 */ /* 0x000eb00000002500 */
[----:B------:R-:W2:Y:S01]  /*0070*/  LDC R2, c[0x0][0x360] ;  /* 0x0000d800ff027b82 */ /* 0x000ea20000000800 */
[----:B0-----:R-:W-:-:S02]  /*0080*/  IMAD R13, R13, UR4, R0 ;  /* 0x000000040d0d7c24 */ /* 0x001fc4000f8e0200 */
[----:B--2---:R-:W-:-:S05]  /*0090*/  IMAD R0, R2, UR5, R3 ;  /* 0x0000000502007c24 */ /* 0x004fca000f8e0203 */
[----:B------:R-:W-:-:S04]  /*00a0*/  VIMNMX R2, PT, PT, R13, R0, !PT ;  /* 0x000000000d027248 */ /* 0x000fc80007fe0100 */
[----:B-1----:R-:W-:-:S13]  /*00b0*/  ISETP.GE.AND P0, PT, R2, UR20, PT ;  /* 0x0000001402007c0c */ /* 0x002fda000bf06270 */
[----:B------:R-:W-:Y:S05]  /*00c0*/  @P0 EXIT ;  /* 0x000000000000094d */ /* 0x000fea0003800000 */
[----:B------:R-:W-:Y:S01]  /*00d0*/  UISETP.GE.U32.AND UP0, UPT, UR20, 0x8, UPT ;  /* 0x000000081400788c */ /* 0x000fe2000bf06070 */
[----:B------:R-:W-:Y:S02]  /*00e0*/  HFMA2 R12, -RZ, RZ, 0, 0 ;  /* 0x00000000ff0c7431 */ /* 0x000fe400000001ff */
[----:B------:R-:W-:Y:S01]  /*00f0*/  IMAD R13, R13, UR20, RZ ;  /* 0x000000140d0d7c24 */ /* 0x000fe2000f8e02ff */
[----:B------:R-:W-:Y:S01]  /*0100*/  UMOV UR4, URZ ;  /* 0x000000ff00047c82 */ /* 0x000fe20008000000 */
[----:B------:R-:W0:Y:S04]  /*0110*/  LDCU.64 UR18, c[0x0][0x358] ;  /* 0x00006b00ff1277ac */ /* 0x000e280008000a00 */
[----:B------:R-:W-:Y:S05]  /*0120*/  BRA.U !UP0, `(.L_x_0) ;  /* 0x0000000508007547 */ /* 0x000fea000b800000 */
[----:B------:R-:W1:Y:S01]  /*0130*/  LDC.64 R2, c[0x0][0x388] ;  /* 0x0000e200ff027b82 */ /* 0x000e620000000a00 */
[----:B------:R-:W2:Y:S01]  /*0140*/  LDCU.64 UR22, c[0x0][0x390] ;  /* 0x00007200ff1677ac */ /* 0x000ea20008000a00 */
[----:B------:R-:W-:Y:S02]  /*0150*/  MOV R12, RZ ;  /* 0x000000ff000c7202 */ /* 0x000fe40000000f00 */
[----:B------:R-:W-:Y:S01]  /*0160*/  MOV R14, R0 ;  /* 0x00000000000e7202 */ /* 0x000fe20000000f00 */
[----:B------:R-:W-:-:S04]  /*0170*/  ULOP3.LUT UR4, UR20, 0x7ffffff8, URZ, 0xc0, !UPT ;  /* 0x7ffffff814047892 */ /* 0x000fc8000f8ec0ff */
[----:B------:R-:W-:Y:S02]  /*0180*/  UIADD3 UR5, UPT, UPT, -UR4, URZ, URZ ;  /* 0x000000ff04057290 */ /* 0x000fe4000fffe1ff */
[----:B--2---:R-:W-:Y:S02]  /*0190*/  UIMAD.WIDE UR6, UR20, 0x8, UR22 ;  /* 0x00000008140678a5 */ /* 0x004fe4000f8e0216 */
[----:B------:R-:W-:Y:S02]  /*01a0*/  UIMAD.WIDE UR8, UR20, 0xc, UR22 ;  /* 0x0000000c140878a5 */ /* 0x000fe4000f8e0216 */
[----:B------:R-:W-:Y:S01]  /*01b0*/  UIMAD.WIDE UR10, UR20, 0x10, UR22 ;  /* 0x00000010140a78a5 */ /* 0x000fe2000f8e0216 */
[----:B-1----:R-:W-:Y:S01]  /*01c0*/  IMAD.WIDE.U32 R2, R13, 0x4, R2 ;  /* 0x000000040d027825 */ /* 0x002fe200078e0002 */
[----:B------:R-:W-:Y:S02]  /*01d0*/  UIMAD.WIDE UR12, UR20, 0x14, UR22 ;  /* 0x00000014140c78a5 */ /* 0x000fe4000f8e0216 */
[----:B------:R-:W-:Y:S01]  /*01e0*/  UIMAD.WIDE UR14, UR20, 0x18, UR22 ;  /* 0x00000018140e78a5 */ /* 0x000fe2000f8e0216 */
[----:B------:R-:W-:Y:S01]  /*01f0*/  IADD3 R2, P0, PT, R2, 0x10, RZ ;  /* 0x0000001002027810 */ /* 0x000fe20007f1e0ff */
[----:B------:R-:W-:-:S03]  /*0200*/  UIMAD.WIDE UR16, UR20, 0x1c, UR22 ;  /* 0x0000001c141078a5 */ /* 0x000fc6000f8e0216 */
[----:B------:R-:W-:-:S09]  /*0210*/  IADD3.X R3, PT, PT, RZ, R3, RZ, P0, !PT ;  /* 0x00000003ff037210 */ /* 0x000fd200007fe4ff */
.L_x_1:
[----:B------:R-:W-:Y:S01]  /*0220*/  UIMAD.WIDE UR24, UR20, 0x4, UR22 ;  /* 0x00000004141878a5 */ /* 0x000fe2000f8e0216 */
[----:B------:R-:W-:Y:S01]  /*0230*/  MOV R23, 0x4 ;  /* 0x0000000400177802 */ /* 0x000fe20000000f00 */
[----:B------:R-:W-:Y:S01]  /*0240*/  HFMA2 R25, -RZ, RZ, 0, 2.384185791015625e-07 ;  /* 0x00000004ff197431 */ /* 0x000fe200000001ff */
[----:B0-----:R-:W2:Y:S03]  /*0250*/  LDG.E R21, desc[UR18][R2.64+-0x10] ;  /* 0xfffff01202157981 */ /* 0x001ea6000c1e1900 */
[----:B------:R-:W-:Y:S01]  /*0260*/  IMAD.WIDE R22, R14, R23, UR22 ;  /* 0x000000160e167e25 */ /* 0x000fe2000f8e0217 */
[----:B------:R-:W-:Y:S01]  /*0270*/  MOV R8, UR24 ;  /* 0x0000001800087c02 */ /* 0x000fe20008000f00 */
[----:B------:R-:W3:Y:S01]  /*0280*/  LDG.E R19, desc[UR18][R2.64+-0xc] ;  /* 0xfffff41202137981 */ /* 0x000ee2000c1e1900 */
[----:B------:R-:W-:-:S03]  /*0290*/  MOV R9, UR25 ;  /* 0x0000001900097c02 */ /* 0x000fc60008000f00 */
[----:B------:R-:W2:Y:S01]  /*02a0*/  LDG.E R22, desc[UR18][R22.64] ;  /* 0x0000001216167981 */ /* 0x000ea2000c1e1900 */
[----:B------:R-:W-:Y:S02]  /*02b0*/  IMAD.MOV.U32 R11, RZ, RZ, 0x4 ;  /* 0x00000004ff0b7424 */ /* 0x000fe400078e00ff */
[----:B------:R-:W-:-:S04]  /*02c0*/  IMAD.WIDE R8, R14, 0x4, R8 ;  /* 0x000000040e087825 */ /* 0x000fc800078e0208 */
[----:B------:R-:W-:Y:S01]  /*02d0*/  HFMA2 R7, -RZ, RZ, 0, 2.384185791015625e-07 ;  /* 0x00000004ff077431 */ /* 0x000fe200000001ff */
[----:B------:R-:W-:Y:S01]  /*02e0*/  MOV R5, 0x4 ;  /* 0x0000000400057802 */ /* 0x000fe20000000f00 */
[----:B------:R-:W4:Y:S01]  /*02f0*/  LDG.E R17, desc[UR18][R2.64+-0x8] ;  /* 0xfffff81202117981 */ /* 0x000f22000c1e1900 */
[----:B------:R-:W-:-:S03]  /*0300*/  IMAD.WIDE R24, R14, R25, UR6 ;  /* 0x000000060e187e25 */ /* 0x000fc6000f8e0219 */
[----:B------:R0:W3:Y:S01]  /*0310*/  LDG.E R20, desc[UR18][R8.64] ;  /* 0x0000001208147981 */ /* 0x0000e2000c1e1900 */
[----:B------:R-:W-:-:S03]  /*0320*/  IMAD.WIDE R10, R14, R11, UR8 ;  /* 0x000000080e0a7e25 */ /* 0x000fc6000f8e020b */
[----:B------:R-:W4:Y:S01]  /*0330*/  LDG.E R18, desc[UR18][R24.64] ;  /* 0x0000001218127981 */ /* 0x000f22000c1e1900 */
[----:B------:R-:W-:-:S04]  /*0340*/  IMAD.WIDE R4, R14, R5, UR10 ;  /* 0x0000000a0e047e25 */ /* 0x000fc8000f8e0205 */
[----:B------:R-:W-:Y:S01]  /*0350*/  HFMA2 R27, -RZ, RZ, 0, 2.384185791015625e-07 ;  /* 0x00000004ff1b7431 */ /* 0x000fe200000001ff */
[----:B------:R1:W5:Y:S01]  /*0360*/  LDG.E R16, desc[UR18][R10.64] ;  /* 0x000000120a107981 */ /* 0x000362000c1e1900 */
[C---:B------:R-:W-:Y:S01]  /*0370*/  IMAD.WIDE R6, R14.reuse, R7, UR12 ;  /* 0x0000000c0e067e25 */ /* 0x040fe2000f8e0207 */
[----:B0-----:R-:W-:Y:S02]  /*0380*/  MOV R9, 0x4 ;  /* 0x0000000400097802 */ /* 0x001fe40000000f00 */
[----:B------:R-:W5:Y:S04]  /*0390*/  LDG.E R15, desc[UR18][R2.64+-0x4] ;  /* 0xfffffc12020f7981 */ /* 0x000f68000c1e1900 */
[----:B------:R0:W5:Y:S01]  /*03a0*/  LDG.E R4, desc[UR18][R4.64] ;  /* 0x0000001204047981 */ /* 0x000162000c1e1900 */
[----:B------:R-:W-:-:S03]  /*03b0*/  IMAD.WIDE R8, R14, R9, UR14 ;  /* 0x0000000e0e087e25 */ /* 0x000fc6000f8e0209 */
[----:B------:R-:W5:Y:S01]  /*03c0*/  LDG.E R23, desc[UR18][R2.64] ;  /* 0x0000001202177981 */ /* 0x000f62000c1e1900 */
[----:B-1----:R-:W-:-:S03]  /*03d0*/  IMAD.WIDE R10, R14, R27, UR16 ;  /* 0x000000100e0a7e25 */ /* 0x002fc6000f8e021b */
[----:B------:R-:W5:Y:S04]  /*03e0*/  LDG.E R7, desc[UR18][R6.64] ;  /* 0x0000001206077981 */ /* 0x000f68000c1e1900 */
[----:B------:R-:W5:Y:S04]  /*03f0*/  LDG.E R24, desc[UR18][R2.64+0x4] ;  /* 0x0000041202187981 */ /* 0x000f68000c1e1900 */
[----:B------:R-:W5:Y:S04]  /*0400*/  LDG.E R8, desc[UR18][R8.64] ;  /* 0x0000001208087981 */ /* 0x000f68000c1e1900 */
[----:B------:R-:W5:Y:S04]  /*0410*/  LDG.E R25, desc[UR18][R2.64+0x8] ;  /* 0x0000081202197981 */ /* 0x000f68000c1e1900 */
[----:B------:R-:W5:Y:S04]  /*0420*/  LDG.E R10, desc[UR18][R10.64] ;  /* 0x000000120a0a7981 */ /* 0x000f68000c1e1900 */
[----:B------:R1:W5:Y:S01]  /*0430*/  LDG.E R27, desc[UR18][R2.64+0xc] ;  /* 0x00000c12021b7981 */ /* 0x000362000c1e1900 */
[----:B------:R-:W-:-:S04]  /*0440*/  UIADD3 UR5, UPT, UPT, UR5, 0x8, URZ ;  /* 0x0000000805057890 */ /* 0x000fc8000fffe0ff */
[----:B------:R-:W-:Y:S01]  /*0450*/  UISETP.NE.AND UP0, UPT, UR5, URZ, UPT ;  /* 0x000000ff0500728c */ /* 0x000fe2000bf05270 */
[----:B0-----:R-:W-:Y:S02]  /*0460*/  MOV R5, UR20 ;  /* 0x0000001400057c02 */ /* 0x001fe40008000f00 */
[----:B-1----:R-:W-:-:S03]  /*0470*/  IADD3 R2, P0, PT, R2, 0x20, RZ ;  /* 0x0000002002027810 */ /* 0x002fc60007f1e0ff */
[----:B------:R-:W-:Y:S01]  /*0480*/  IMAD R14, R5, 0x8, R14 ;  /* 0x00000008050e7824 */ /* 0x000fe200078e020e */
[----:B------:R-:W-:Y:S01]  /*0490*/  IADD3.X R3, PT, PT, RZ, R3, RZ, P0, !PT ;  /* 0x00000003ff037210 */ /* 0x000fe200007fe4ff */
[----:B--2---:R-:W-:-:S04]  /*04a0*/  FFMA R22, R21, R22, R12 ;  /* 0x0000001615167223 */ /* 0x004fc8000000000c */
[----:B---3--:R-:W-:-:S04]  /*04b0*/  FFMA R20, R19, R20, R22 ;  /* 0x0000001413147223 */ /* 0x008fc80000000016 */
[----:B----4-:R-:W-:-:S04]  /*04c0*/  FFMA R18, R17, R18, R20 ;  /* 0x0000001211127223 */ /* 0x010fc80000000014 */
[----:B-----5:R-:W-:-:S04]  /*04d0*/  FFMA R16, R15, R16, R18 ;  /* 0x000000100f107223 */ /* 0x020fc80000000012 */
[----:B------:R-:W-:-:S04]  /*04e0*/  FFMA R23, R23, R4, R16 ;  /* 0x0000000417177223 */ /* 0x000fc80000000010 */
[----:B------:R-:W-:-:S04]  /*04f0*/  FFMA R24, R24, R7, R23 ;  /* 0x0000000718187223 */ /* 0x000fc80000000017 */
[----:B------:R-:W-:-:S04]  /*0500*/  FFMA R8, R25, R8, R24 ;  /* 0x0000000819087223 */ /* 0x000fc80000000018 */
[----:B------:R-:W-:Y:S01]  /*0510*/  FFMA R12, R27, R10, R8 ;  /* 0x0000000a1b0c7223 */ /* 0x000fe20000000008 */
[----:B------:R-:W-:Y:S06]  /*0520*/  BRA.U UP0, `(.L_x_1) ;  /* 0xfffffffd003c7547 */ /* 0x000fec000b83ffff */
.L_x_0:
[----:B------:R-:W-:-:S04]  /*0530*/  ULOP3.LUT UR6, UR20, 0x7, URZ, 0xc0, !UPT ;  /* 0x0000000714067892 */ /* 0x000fc8000f8ec0ff */
[----:B------:R-:W-:-:S09]  /*0540*/  UISETP.NE.AND UP0, UPT, UR6, URZ, UPT ;  /* 0x000000ff0600728c */ /* 0x000fd2000bf05270 */
[----:B------:R-:W-:Y:S05]  /*0550*/  BRA.U !UP0, `(.L_x_2) ;  /* 0x0000000508407547 */ /* 0x000fea000b800000 */
[----:B------:R-:W-:Y:S02]  /*0560*/  UISETP.GE.U32.AND UP0, UPT, UR6, 0x4, UPT ;  /* 0x000000040600788c */ /* 0x000fe4000bf06070 */
[----:B------:R-:W-:-:S04]  /*0570*/  ULOP3.LUT UR5, UR20, 0x3, URZ, 0xc0, !UPT ;  /* 0x0000000314057892 */ /* 0x000fc8000f8ec0ff */
[----:B------:R-:W-:-:S03]  /*0580*/  UISETP.NE.AND UP1, UPT, UR5, URZ, UPT ;  /* 0x000000ff0500728c */ /* 0x000fc6000bf25270 */
[----:B------:R-:W-:Y:S08]  /*0590*/  BRA.U !UP0, `(.L_x_3) ;  /* 0x00000001087c7547 */ /* 0x000ff0000b800000 */
[----:B------:R-:W1:Y:S01]  /*05a0*/  LDC.64 R6, c[0x0][0x390] ;  /* 0x0000e400ff067b82 */ /* 0x000e620000000a00 */
[----:B------:R-:W2:Y:S01]  /*05b0*/  LDCU.64 UR6, c[0x0][0x388] ;  /* 0x00007100ff0677ac */ /* 0x000ea20008000a00 */
[----:B------:R-:W-:Y:S02]  /*05c0*/  MOV R9, UR4 ;  /* 0x0000000400097c02 */ /* 0x000fe40008000f00 */
[C---:B------:R-:W-:Y:S02]  /*05d0*/  IADD3 R3, PT, PT, R13.reuse, UR4, RZ ;  /* 0x000000040d037c10 */ /* 0x040fe4000fffe0ff */
[----:B------:R-:W-:Y:S01]  /*05e0*/  IADD3 R10, P0, PT, R13, UR4, RZ ;  /* 0x000000040d0a7c10 */ /* 0x000fe2000ff1e0ff */
[----:B------:R-:W-:Y:S01]  /*05f0*/  IMAD R9, R9, UR20, R0 ;  /* 0x0000001409097c24 */ /* 0x000fe2000f8e0200 */
[----:B------:R-:W3:Y:S01]  /*0600*/  LDC.64 R4, c[0x0][0x388] ;  /* 0x0000e200ff047b82 */ /* 0x000ee20000000a00 */
[----:B------:R-:W-:Y:S02]  /*0610*/  MOV R11, UR20 ;  /* 0x00000014000b7c02 */ /* 0x000fe40008000f00 */
[----:B------:R-:W-:Y:S01]  /*0620*/  MOV R15, UR20 ;  /* 0x00000014000f7c02 */ /* 0x000fe20008000f00 */
[----:B-1----:R-:W-:Y:S01]  /*0630*/  IMAD.WIDE R6, R9, 0x4, R6 ;  /* 0x0000000409067825 */ /* 0x002fe200078e0206 */
[----:B------:R-:W-:-:S05]  /*0640*/  MOV R9, UR20 ;  /* 0x0000001400097c02 */ /* 0x000fca0008000f00 */
[----:B------:R-:W-:Y:S02]  /*0650*/  IMAD.WIDE R8, R9, 0x4, R6 ;  /* 0x0000000409087825 */ /* 0x000fe400078e0206 */
[----:B0-----:R-:W4:Y:S02]  /*0660*/  LDG.E R6, desc[UR18][R6.64] ;  /* 0x0000001206067981 */ /* 0x001f24000c1e1900 */
[----:B---3--:R-:W-:Y:S01]  /*0670*/  IMAD.WIDE.U32 R4, R3, 0x4, R4 ;  /* 0x0000000403047825 */ /* 0x008fe200078e0004 */
[----:B------:R-:W-:Y:S01]  /*0680*/  IADD3.X R3, PT, PT, RZ, RZ, RZ, P0, !PT ;  /* 0x000000ffff037210 */ /* 0x000fe200007fe4ff */
[----:B------:R-:W3:Y:S01]  /*0690*/  LDG.E R17, desc[UR18][R8.64] ;  /* 0x0000001208117981 */ /* 0x000ee2000c1e1900 */
[----:B--2---:R-:W-:-:S03]  /*06a0*/  LEA R2, P0, R10, UR6, 0x2 ;  /* 0x000000060a027c11 */ /* 0x004fc6000f8010ff */
[----:B------:R-:W4:Y:S01]  /*06b0*/  LDG.E R5, desc[UR18][R4.64] ;  /* 0x0000001204057981 */ /* 0x000f22000c1e1900 */
[----:B------:R-:W-:Y:S01]  /*06c0*/  LEA.HI.X R3, R10, UR7, R3, 0x2, P0 ;  /* 0x000000070a037c11 */ /* 0x000fe200080f1403 */
[----:B------:R-:W-:-:S04]  /*06d0*/  IMAD.WIDE R10, R11, 0x4, R8 ;  /* 0x000000040b0a7825 */ /* 0x000fc800078e0208 */
[----:B------:R-:W3:Y:S01]  /*06e0*/  LDG.E R16, desc[UR18][R2.64+0x4] ;  /* 0x0000041202107981 */ /* 0x000ee2000c1e1900 */
[----:B------:R-:W-:-:S03]  /*06f0*/  IMAD.WIDE R14, R15, 0x4, R10 ;  /* 0x000000040f0e7825 */ /* 0x000fc600078e020a */
[----:B------:R-:W2:Y:S04]  /*0700*/  LDG.E R19, desc[UR18][R10.64] ;  /* 0x000000120a137981 */ /* 0x000ea8000c1e1900 */
[----:B------:R-:W2:Y:S04]  /*0710*/  LDG.E R18, desc[UR18][R2.64+0x8] ;  /* 0x0000081202127981 */ /* 0x000ea8000c1e1900 */
[----:B------:R-:W5:Y:S04]  /*0720*/  LDG.E R20, desc[UR18][R2.64+0xc] ;  /* 0x00000c1202147981 */ /* 0x000f68000c1e1900 */
[----:B------:R-:W5:Y:S01]  /*0730*/  LDG.E R14, desc[UR18][R14.64] ;  /* 0x000000120e0e7981 */ /* 0x000f62000c1e1900 */
[----:B------:R-:W-:Y:S01]  /*0740*/  UIADD3 UR4, UPT, UPT, UR4, 0x4, URZ ;  /* 0x0000000404047890 */ /* 0x000fe2000fffe0ff */
[----:B----4-:R-:W-:-:S04]  /*0750*/  FFMA R5, R5, R6, R12 ;  /* 0x0000000605057223 */ /* 0x010fc8000000000c */
[----:B---3--:R-:W-:-:S04]  /*0760*/  FFMA R5, R16, R17, R5 ;  /* 0x0000001110057223 */ /* 0x008fc80000000005 */
[----:B--2---:R-:W-:-:S04]  /*0770*/  FFMA R5, R18, R19, R5 ;  /* 0x0000001312057223 */ /* 0x004fc80000000005 */
[----:B-----5:R-:W-:-:S07]  /*0780*/  FFMA R12, R20, R14, R5 ;  /* 0x0000000e140c7223 */ /* 0x020fce0000000005 */
.L_x_3:
[----:B------:R-:W-:Y:S05]  /*0790*/  BRA.U !UP1, `(.L_x_2) ;  /* 0x0000000109b07547 */ /* 0x000fea000b800000 */
[----:B------:R-:W-:Y:S01]  /*07a0*/  UISETP.NE.AND UP0, UPT, UR5, 0x1, UPT ;  /* 0x000000010500788c */ /* 0x000fe2000bf05270 */
[----:B------:R-:W-:Y:S01]  /*07b0*/  MOV R7, UR4 ;  /* 0x0000000400077c02 */ /* 0x000fe20008000f00 */
[----:B------:R-:W-:Y:S02]  /*07c0*/  ULOP3.LUT UR5, UR20, 0x1, URZ, 0xc0, !UPT ;  /* 0x0000000114057892 */ /* 0x000fe4000f8ec0ff */
[----:B------:R-:W-:Y:S02]  /*07d0*/  IMAD.U32 R15, RZ, RZ, UR20 ;  /* 0x00000014ff0f7e24 */ /* 0x000fe4000f8e00ff */
[----:B------:R-:W-:Y:S01]  /*07e0*/  UISETP.NE.U32.AND UP1, UPT, UR5, 0x1, UPT ;  /* 0x000000010500788c */ /* 0x000fe2000bf25070 */
[----:B------:R-:W-:-:S04]  /*07f0*/  PLOP3.LUT P1, PT, PT, PT, UP0, 0x80, 0x8 ;  /* 0x000000000008781c */ /* 0x000fc80003f2f008 */
[----:B------:R-:W1:Y:S01]  /*0800*/  @UP0 LDCU.64 UR6, c[0x0][0x388] ;  /* 0x00007100ff0607ac */ /* 0x000e620008000a00 */
[----:B------:R-:W-:Y:S01]  /*0810*/  PLOP3.LUT P0, PT, PT, PT, UP1, 0x80, 0x8 ;  /* 0x000000000008781c */ /* 0x000fe20003f0f018 */
[----:B------:R-:W2:Y:S01]  /*0820*/  @UP0 LDCU.64 UR8, c[0x0][0x390] ;  /* 0x00007200ff0807ac */ /* 0x000ea20008000a00 */
[----:B------:R-:W3:Y:S06]  /*0830*/  @UP0 LDCU.64 UR10, c[0x0][0x388] ;  /* 0x00007100ff0a07ac */ /* 0x000eec0008000a00 */
[C---:B------:R-:W-:Y:S01]  /*0840*/  @P1 VIADD R3, R13.reuse, UR4 ;  /* 0x000000040d031c36 */ /* 0x040fe20008000000 */
[----:B------:R-:W-:Y:S01]  /*0850*/  @P1 IADD3 R6, P2, PT, R13, UR4, RZ ;  /* 0x000000040d061c10 */ /* 0x000fe2000ff5e0ff */
[----:B------:R-:W4:Y:S01]  /*0860*/  @!UP1 LDCU.64 UR12, c[0x0][0x388] ;  /* 0x00007100ff0c97ac */ /* 0x000f220008000a00 */
[----:B------:R-:W-:Y:S01]  /*0870*/  @UP0 UIADD3 UR4, UPT, UPT, UR4, 0x2, URZ ;  /* 0x0000000204040890 */ /* 0x000fe2000fffe0ff */
[----:B-1----:R-:W-:-:S02]  /*0880*/  MOV R10, UR6 ;  /* 0x00000006000a7c02 */ /* 0x002fc40008000f00 */
[----:B------:R-:W-:Y:S01]  /*0890*/  MOV R11, UR7 ;  /* 0x00000007000b7c02 */ /* 0x000fe20008000f00 */
[----:B------:R-:W1:Y:S01]  /*08a0*/  @!UP1 LDCU.64 UR6, c[0x0][0x390] ;  /* 0x00007200ff0697ac */ /* 0x000e620008000a00 */
[----:B--2---:R-:W-:Y:S02]  /*08b0*/  MOV R4, UR8 ;  /* 0x0000000800047c02 */ /* 0x004fe40008000f00 */
[----:B------:R-:W-:Y:S01]  /*08c0*/  MOV R5, UR9 ;  /* 0x0000000900057c02 */ /* 0x000fe20008000f00 */
[----:B------:R-:W-:-:S04]  /*08d0*/  @P1 IMAD.WIDE.U32 R10, R3, 0x4, R10 ;  /* 0x00000004030a1825 */ /* 0x000fc800078e000a */
[----:B------:R-:W-:Y:S01]  /*08e0*/  @P1 IMAD R3, R7, UR20, R0 ;  /* 0x0000001407031c24 */ /* 0x000fe2000f8e0200 */
[----:B------:R-:W-:Y:S01]  /*08f0*/  @P1 IADD3.X R7, PT, PT, RZ, RZ, RZ, P2, !PT ;  /* 0x000000ffff071210 */ /* 0x000fe200017fe4ff */
[----:B0-----:R-:W2:Y:S01]  /*0900*/  @P1 LDG.E R11, desc[UR18][R10.64] ;  /* 0x000000120a0b1981 */ /* 0x001ea2000c1e1900 */
[C---:B---3--:R-:W-:Y:S01]  /*0910*/  @P1 LEA R2, P2, R6.reuse, UR10, 0x2 ;  /* 0x0000000a06021c11 */ /* 0x048fe2000f8410ff */
[----:B------:R-:W-:Y:S01]  /*0920*/  @P1 IMAD.WIDE R4, R3, 0x4, R4 ;  /* 0x0000000403041825 */ /* 0x000fe200078e0204 */
[----:B------:R-:W-:Y:S02]  /*0930*/  MOV R19, UR4 ;  /* 0x0000000400137c02 */ /* 0x000fe40008000f00 */
[----:B------:R-:W-:Y:S02]  /*0940*/  @P1 LEA.HI.X R3, R6, UR11, R7, 0x2, P2 ;  /* 0x0000000b06031c11 */ /* 0x000fe400090f1407 */
[----:B----4-:R-:W-:Y:S01]  /*0950*/  MOV R6, UR12 ;  /* 0x0000000c00067c02 */ /* 0x010fe20008000f00 */
[----:B------:R-:W-:Y:S01]  /*0960*/  @P1 IMAD.WIDE R14, R15, 0x4, R4 ;  /* 0x000000040f0e1825 */ /* 0x000fe200078e0204 */
[----:B------:R-:W-:Y:S01]  /*0970*/  MOV R7, UR13 ;  /* 0x0000000d00077c02 */ /* 0x000fe20008000f00 */
[----:B------:R-:W2:Y:S01]  /*0980*/  @P1 LDG.E R4, desc[UR18][R4.64] ;  /* 0x0000001204041981 */ /* 0x000ea2000c1e1900 */
[----:B------:R-:W-:Y:S01]  /*0990*/  @!P0 IADD3 R17, PT, PT, R13, UR4, RZ ;  /* 0x000000040d118c10 */ /* 0x000fe2000fffe0ff */
[----:B------:R-:W-:Y:S01]  /*09a0*/  @!P0 IMAD R19, R19, UR20, R0 ;  /* 0x0000001413138c24 */ /* 0x000fe2000f8e0200 */
[----:B-1----:R-:W-:Y:S01]  /*09b0*/  MOV R8, UR6 ;  /* 0x0000000600087c02 */ /* 0x002fe20008000f00 */
[----:B------:R-:W3:Y:S01]  /*09c0*/  @P1 LDG.E R14, desc[UR18][R14.64] ;  /* 0x000000120e0e1981 */ /* 0x000ee2000c1e1900 */
[----:B------:R-:W-:Y:S01]  /*09d0*/  MOV R9, UR7 ;  /* 0x0000000700097c02 */ /* 0x000fe20008000f00 */
[----:B------:R-:W-:-:S02]  /*09e0*/  @!P0 IMAD.WIDE.U32 R6, R17, 0x4, R6 ;  /* 0x0000000411068825 */ /* 0x000fc400078e0006 */
[----:B------:R-:W3:Y:S02]  /*09f0*/  @P1 LDG.E R2, desc[UR18][R2.64+0x4] ;  /* 0x0000041202021981 */ /* 0x000ee4000c1e1900 */
[----:B------:R-:W-:Y:S02]  /*0a00*/  @!P0 IMAD.WIDE R8, R19, 0x4, R8 ;  /* 0x0000000413088825 */ /* 0x000fe400078e0208 */
[----:B------:R-:W4:Y:S04]  /*0a10*/  @!P0 LDG.E R7, desc[UR18][R6.64] ;  /* 0x0000001206078981 */ /* 0x000f28000c1e1900 */
[----:B------:R-:W4:Y:S01]  /*0a20*/  @!P0 LDG.E R8, desc[UR18][R8.64] ;  /* 0x0000001208088981 */ /* 0x000f22000c1e1900 */
[----:B--2---:R-:W-:-:S04]  /*0a30*/  @P1 FFMA R11, R11, R4, R12 ;  /* 0x000000040b0b1223 */ /* 0x004fc8000000000c */
[----:B---3--:R-:W-:-:S04]  /*0a40*/  @P1 FFMA R12, R2, R14, R11 ;  /* 0x0000000e020c1223 */ /* 0x008fc8000000000b */
[----:B----4-:R-:W-:-:S07]  /*0a50*/  @!P0 FFMA R12, R7, R8, R12 ;  /* 0x00000008070c8223 */ /* 0x010fce000000000c */
.L_x_2:
[----:B------:R-:W1:Y:S01]  /*0a60*/  LDC.64 R2, c[0x0][0x380] ;  /* 0x0000e000ff027b82 */ /* 0x000e620000000a00 */
[----:B------:R-:W-:-:S05]  /*0a70*/  IADD3 R13, PT, PT, R0, R13, RZ ;  /* 0x0000000d000d7210 */ /* 0x000fca0007ffe0ff */
[----:B-1----:R-:W-:-:S05]  /*0a80*/  IMAD.WIDE R2, R13, 0x4, R2 ;  /* 0x000000040d027825 */ /* 0x002fca00078e0202 */
[----:B0-----:R-:W-:Y:S01]  /*0a90*/  STG.E desc[UR18][R2.64], R12 ;  /* 0x0000000c02007986 */ /* 0x001fe2000c101912 */
[----:B------:R-:W-:Y:S05]  /*0aa0*/  EXIT ;  /* 0x000000000000794d */ /* 0x000fea0003800000 */
.L_x_4:
[----:B------:R-:W-:-:S00]  /*0ab0*/  BRA `(.L_x_4) ;  /* 0xfffffffc00fc7947 */ /* 0x000fc0000383ffff */
[----:B------:R-:W-:-:S00]  /*0ac0*/  NOP ;  /* 0x0000000000007918 */ /* 0x000fc00000000000 */
        /* <DEDUP_REMOVED lines=11> */
.L_x_13:


//--------------------- .text._Z25kernelMatMul_SingleThreadPfS_S_i --------------------------
	.section	.text._Z25kernelMatMul_SingleThreadPfS_S_i,"ax",@progbits
	.align	128
        .global         _Z25kernelMatMul_SingleThreadPfS_S_i
        .type           _Z25kernelMatMul_SingleThreadPfS_S_i,@function
        .size           _Z25kernelMatMul_SingleThreadPfS_S_i,(.L_x_14 - _Z25kernelMatMul_SingleThreadPfS_S_i)
        .other          _Z25kernelMatMul_SingleThreadPfS_S_i,@"STO_CUDA_ENTRY STV_DEFAULT"
_Z25kernelMatMul_SingleThreadPfS_S_i:
.text._Z25kernelMatMul_SingleThreadPfS_S_i:
[----:B------:R-:W-:Y:S01]  /*0000*/  LDC R1, c[0x0][0x37c] ;  /* 0x0000df00ff017b82 */ /* 0x000fe20000000800 */
[----:B------:R-:W0:Y:S07]  /*0010*/  S2R R0, SR_TID.X ;  /* 0x0000000000007919 */ /* 0x000e2e0000002100 */
[----:B------:R-:W0:Y:S01]  /*0020*/  S2UR UR4, SR_CTAID.X ;  /* 0x00000000000479c3 */ /* 0x000e220000002500 */
[----:B------:R-:W0:Y:S07]  /*0030*/  S2R R3, SR_TID.Y ;  /* 0x0000000000037919 */ /* 0x000e2e0000002200 */
[----:B------:R-:W1:Y:S08]  /*0040*/  S2UR UR5, SR_CTAID.Y ;  /* 0x00000000000579c3 */ /* 0x000e700000002600 */
[----:B------:R-:W2:Y:S01]  /*0050*/  LDC R4, c[0x0][0x398] ;  /* 0x0000e600ff047b82 */ /* 0x000ea20000000800 */
[----:B0-----:R-:W-:-:S04]  /*0060*/  LOP3.LUT R0, R0, UR4, R3, 0xfe, !PT ;  /* 0x0000000400007c12 */ /* 0x001fc8000f8efe03 */
[----:B-1----:R-:W-:-:S04]  /*0070*/  LOP3.LUT P0, RZ, R0, UR5, RZ, 0xfc, !PT ;  /* 0x0000000500ff7c12 */ /* 0x002fc8000f80fcff */
[----:B--2---:R-:W-:-:S13]  /*0080*/  ISETP.LT.OR P0, PT, R4, 0x1, P0 ;  /* 0x000000010400780c */ /* 0x004fda0000701670 */
[----:B------:R-:W-:Y:S05]  /*0090*/  @P0 EXIT ;  /* 0x000000000000094d */ /* 0x000fea0003800000 */
[C---:B------:R-:W-:Y:S01]  /*00a0*/  IADD3 R0, PT, PT, R4.reuse, -0x1, RZ ;  /* 0xffffffff04007810 */ /* 0x040fe20007ffe0ff */
[----:B------:R-:W0:Y:S01]  /*00b0*/  LDCU.64 UR6, c[0x0][0x358] ;  /* 0x00006b00ff0677ac */ /* 0x000e220008000a00 */
[----:B------:R-:W-:Y:S02]  /*00c0*/  LOP3.LUT R2, R4, 0x7, RZ, 0xc0, !PT ;  /* 0x0000000704027812 */ /* 0x000fe400078ec0ff */
[----:B------:R-:W-:Y:S01]  /*00d0*/  ISETP.GE.U32.AND P0, PT, R0, 0x7, PT ;  /* 0x000000070000780c */ /* 0x000fe20003f06070 */
[----:B------:R-:W-:Y:S01]  /*00e0*/  UMOV UR4, URZ ;  /* 0x000000ff00047c82 */ /* 0x000fe20008000000 */
[C---:B------:R-:W-:Y:S02]  /*00f0*/  LOP3.LUT R0, R4.reuse, 0x7ffffff8, RZ, 0xc0, !PT ;  /* 0x7ffffff804007812 */ /* 0x040fe400078ec0ff */
[----:B------:R-:W-:Y:S02]  /*0100*/  LOP3.LUT R3, R4, 0x3, RZ, 0xc0, !PT ;  /* 0x0000000304037812 */ /* 0x000fe400078ec0ff */
[----:B------:R-:W-:-:S07]  /*0110*/  IADD3 R4, PT, PT, -R0, RZ, RZ ;  /* 0x000000ff00047210 */ /* 0x000fce0007ffe1ff */
.L_x_11:
[----:B-1----:R-:W1:Y:S01]  /*0120*/  LDCU UR8, c[0x0][0x398] ;  /* 0x00007300ff0877ac */ /* 0x002e620008000800 */
[----:B------:R-:W-:Y:S01]  /*0130*/  HFMA2 R5, -RZ, RZ, 0, 0 ;  /* 0x00000000ff057431 */ /* 0x000fe200000001ff */
[----:B-1----:R-:W-:Y:S02]  /*0140*/  UIMAD UR5, UR4, UR8, URZ ;  /* 0x00000008040572a4 */ /* 0x002fe4000f8e02ff */
[----:B------:R-:W-:-:S04]  /*0150*/  UIADD3 UR4, UPT, UPT, UR4, 0x1, URZ ;  /* 0x0000000104047890 */ /* 0x000fc8000fffe0ff */
[----:B------:R-:W-:-:S11]  /*0160*/  UISETP.NE.AND UP1, UPT, UR4, UR8, UPT ;  /* 0x000000080400728c */ /* 0x000fd6000bf25270 */
.L_x_10:
[----:B-1----:R-:W-:Y:S01]  /*0170*/  MOV R16, RZ ;  /* 0x000000ff00107202 */ /* 0x002fe20000000f00 */
[----:B------:R-:W-:Y:S01]  /*0180*/  IMAD.MOV.U32 R10, RZ, RZ, RZ ;  /* 0x000000ffff0a7224 */ /* 0x000fe200078e00ff */
[----:B------:R-:W-:Y:S06]  /*0190*/  @!P0 BRA `(.L_x_5) ;  /* 0x0000000000f08947 */ /* 0x000fec0003800000 */
[----:B------:R-:W1:Y:S01]  /*01a0*/  LDC R8, c[0x0][0x398] ;  /* 0x0000e600ff087b82 */ /* 0x000e620000000800 */
[----:B------:R-:W-:Y:S01]  /*01b0*/  MOV R16, RZ ;  /* 0x000000ff00107202 */ /* 0x000fe20000000f00 */
[----:B------:R-:W-:Y:S01]  /*01c0*/  IMAD.MOV.U32 R10, RZ, RZ, R4 ;  /* 0x000000ffff0a7224 */ /* 0x000fe200078e0004 */
[----:B------:R-:W-:Y:S02]  /*01d0*/  MOV R9, UR5 ;  /* 0x0000000500097c02 */ /* 0x000fe40008000f00 */
[-C--:B------:R-:W-:Y:S02]  /*01e0*/  MOV R7, R5.reuse ;  /* 0x0000000500077202 */ /* 0x080fe40000000f00 */
[----:B-1----:R-:W-:Y:S01]  /*01f0*/  IADD3 R11, PT, PT, R5, R8, RZ ;  /* 0x00000008050b7210 */ /* 0x002fe20007ffe0ff */
[C-C-:B------:R-:W-:Y:S01]  /*0200*/  IMAD R25, R8.reuse, 0x3, R5.reuse ;  /* 0x0000000308197824 */ /* 0x140fe200078e0205 */
[CC--:B------:R-:W-:Y:S01]  /*0210*/  LEA R6, R8.reuse, R5.reuse, 0x1 ;  /* 0x0000000508067211 */ /* 0x0c0fe200078e08ff */
[C-C-:B------:R-:W-:Y:S01]  /*0220*/  IMAD R29, R8.reuse, 0x5, R5.reuse ;  /* 0x00000005081d7824 */ /* 0x140fe200078e0205 */
[C---:B------:R-:W-:Y:S01]  /*0230*/  LEA R27, R8.reuse, R5, 0x2 ;  /* 0x00000005081b7211 */ /* 0x040fe200078e10ff */
[----:B------:R-:W-:-:S02]  /*0240*/  IMAD R24, R8, 0x6, R5 ;  /* 0x0000000608187824 */ /* 0x000fc400078e0205 */
[----:B------:R-:W-:-:S07]  /*0250*/  IMAD R26, R8, 0x7, R5 ;  /* 0x00000007081a7824 */ /* 0x000fce00078e0205 */
.L_x_6:
[----:B------:R-:W1:Y:S08]  /*0260*/  LDC.64 R14, c[0x0][0x390] ;  /* 0x0000e400ff0e7b82 */ /* 0x000e700000000a00 */
[----:B------:R-:W2:Y:S01]  /*0270*/  LDC.64 R12, c[0x0][0x388] ;  /* 0x0000e200ff0c7b82 */ /* 0x000ea20000000a00 */
[----:B-1----:R-:W-:-:S06]  /*0280*/  IMAD.WIDE.U32 R18, R7, 0x4, R14 ;  /* 0x0000000407127825 */ /* 0x002fcc00078e000e */
[----:B0-----:R-:W3:Y:S01]  /*0290*/  LDG.E R18, desc[UR6][R18.64] ;  /* 0x0000000612127981 */ /* 0x001ee2000c1e1900 */
[----:B--2---:R-:W-:-:S05]  /*02a0*/  IMAD.WIDE.U32 R12, R9, 0x4, R12 ;  /* 0x00000004090c7825 */ /* 0x004fca00078e000c */
[----:B------:R-:W3:Y:S01]  /*02b0*/  LDG.E R17, desc[UR6][R12.64] ;  /* 0x000000060c117981 */ /* 0x000ee2000c1e1900 */
[----:B------:R-:W-:-:S03]  /*02c0*/  IMAD.WIDE.U32 R22, R11, 0x4, R14 ;  /* 0x000000040b167825 */ /* 0x000fc600078e000e */
[----:B------:R-:W2:Y:S01]  /*02d0*/  LDG.E R19, desc[UR6][R12.64+0x8] ;  /* 0x000008060c137981 */ /* 0x000ea2000c1e1900 */
[----:B------:R-:W-:-:S03]  /*02e0*/  IMAD.WIDE.U32 R20, R6, 0x4, R14 ;  /* 0x0000000406147825 */ /* 0x000fc600078e000e */
[----:B------:R-:W4:Y:S04]  /*02f0*/  LDG.E R22, desc[UR6][R22.64] ;  /* 0x0000000616167981 */ /* 0x000f28000c1e1900 */
[----:B------:R-:W2:Y:S04]  /*0300*/  LDG.E R20, desc[UR6][R20.64] ;  /* 0x0000000614147981 */ /* 0x000ea8000c1e1900 */
[----:B------:R-:W5:Y:S01]  /*0310*/  LDG.E R23, desc[UR6][R12.64+0x10] ;  /* 0x000010060c177981 */ /* 0x000f62000c1e1900 */
[----:B---3--:R-:W-:-:S03]  /*0320*/  FFMA R17, R17, R18, R16 ;  /* 0x0000001211117223 */ /* 0x008fc60000000010 */
[----:B------:R-:W4:Y:S02]  /*0330*/  LDG.E R16, desc[UR6][R12.64+0x4] ;  /* 0x000004060c107981 */ /* 0x000f24000c1e1900 */
[----:B----4-:R-:W-:Y:S01]  /*0340*/  FFMA R28, R16, R22, R17 ;  /* 0x00000016101c7223 */ /* 0x010fe20000000011 */
[----:B------:R-:W-:-:S04]  /*0350*/  IMAD.WIDE.U32 R16, R25, 0x4, R14 ;  /* 0x0000000419107825 */ /* 0x000fc800078e000e */
[----:B--2---:R-:W-:Y:S01]  /*0360*/  FFMA R28, R19, R20, R28 ;  /* 0x00000014131c7223 */ /* 0x004fe2000000001c */
[--C-:B------:R-:W-:Y:S01]  /*0370*/  IMAD.WIDE.U32 R18, R27, 0x4, R14.reuse ;  /* 0x000000041b127825 */ /* 0x100fe200078e000e */
[----:B------:R-:W2:Y:S05]  /*0380*/  LDG.E R16, desc[UR6][R16.64] ;  /* 0x0000000610107981 */ /* 0x000eaa000c1e1900 */
[----:B------:R-:W5:Y:S04]  /*0390*/  LDG.E R18, desc[UR6][R18.64] ;  /* 0x0000000612127981 */ /* 0x000f68000c1e1900 */
[----:B------:R-:W2:Y:S01]  /*03a0*/  LDG.E R17, desc[UR6][R12.64+0xc] ;  /* 0x00000c060c117981 */ /* 0x000ea2000c1e1900 */
[----:B------:R-:W-:-:S03]  /*03b0*/  IMAD.WIDE.U32 R20, R29, 0x4, R14 ;  /* 0x000000041d147825 */ /* 0x000fc600078e000e */
[----:B------:R-:W3:Y:S04]  /*03c0*/  LDG.E R19, desc[UR6][R12.64+0x1c] ;  /* 0x00001c060c137981 */ /* 0x000ee8000c1e1900 */
[----:B------:R-:W4:Y:S01]  /*03d0*/  LDG.E R20, desc[UR6][R20.64] ;  /* 0x0000000614147981 */ /* 0x000f22000c1e1900 */
[----:B--2---:R-:W-:-:S03]  /*03e0*/  FFMA R28, R17, R16, R28 ;  /* 0x00000010111c7223 */ /* 0x004fc6000000001c */
[----:B------:R-:W4:Y:S01]  /*03f0*/  LDG.E R17, desc[UR6][R12.64+0x14] ;  /* 0x000014060c117981 */ /* 0x000f22000c1e1900 */
[----:B-----5:R-:W-:Y:S01]  /*0400*/  FFMA R28, R23, R18, R28 ;  /* 0x00000012171c7223 */ /* 0x020fe2000000001c */
[--C-:B------:R-:W-:Y:S02]  /*0410*/  IMAD.WIDE.U32 R22, R24, 0x4, R14.reuse ;  /* 0x0000000418167825 */ /* 0x100fe400078e000e */
[----:B------:R-:W2:Y:S02]  /*0420*/  LDG.E R16, desc[UR6][R12.64+0x18] ;  /* 0x000018060c107981 */ /* 0x000ea4000c1e1900 */
[----:B------:R-:W-:Y:S02]  /*0430*/  IMAD.WIDE.U32 R14, R26, 0x4, R14 ;  /* 0x000000041a0e7825 */ /* 0x000fe400078e000e */
[----:B------:R-:W2:Y:S04]  /*0440*/  LDG.E R22, desc[UR6][R22.64] ;  /* 0x0000000616167981 */ /* 0x000ea8000c1e1900 */
[----:B------:R-:W3:Y:S01]  /*0450*/  LDG.E R14, desc[UR6][R14.64] ;  /* 0x000000060e0e7981 */ /* 0x000ee2000c1e1900 */
[----:B------:R-:W-:-:S05]  /*0460*/  VIADD R10, R10, 0x8 ;  /* 0x000000080a0a7836 */ /* 0x000fca0000000000 */
[----:B------:R-:W-:Y:S01]  /*0470*/  ISETP.NE.AND P1, PT, R10, RZ, PT ;  /* 0x000000ff0a00720c */ /* 0x000fe20003f25270 */
[C---:B------:R-:W-:Y:S01]  /*0480*/  IMAD R29, R8.reuse, 0x8, R29 ;  /* 0x00000008081d7824 */ /* 0x040fe200078e021d */
[C---:B------:R-:W-:Y:S02]  /*0490*/  LEA R11, R8.reuse, R11, 0x3 ;  /* 0x0000000b080b7211 */ /* 0x040fe400078e18ff */
[C---:B------:R-:W-:Y:S02]  /*04a0*/  LEA R6, R8.reuse, R6, 0x3 ;  /* 0x0000000608067211 */ /* 0x040fe400078e18ff */
[C---:B------:R-:W-:Y:S02]  /*04b0*/  LEA R25, R8.reuse, R25, 0x3 ;  /* 0x0000001908197211 */ /* 0x040fe400078e18ff */
[C---:B------:R-:W-:Y:S02]  /*04c0*/  LEA R27, R8.reuse, R27, 0x3 ;  /* 0x0000001b081b7211 */ /* 0x040fe400078e18ff */
[----:B------:R-:W-:-:S02]  /*04d0*/  LEA R24, R8, R24, 0x3 ;  /* 0x0000001808187211 */ /* 0x000fc400078e18ff */
[C---:B------:R-:W-:Y:S02]  /*04e0*/  LEA R26, R8.reuse, R26, 0x3 ;  /* 0x0000001a081a7211 */ /* 0x040fe400078e18ff */
[----:B------:R-:W-:Y:S02]  /*04f0*/  LEA R7, R8, R7, 0x3 ;  /* 0x0000000708077211 */ /* 0x000fe400078e18ff */
[----:B------:R-:W-:Y:S01]  /*0500*/  IADD3 R9, PT, PT, R9, 0x8, RZ ;  /* 0x0000000809097810 */ /* 0x000fe20007ffe0ff */
[----:B----4-:R-:W-:-:S04]  /*0510*/  FFMA R17, R17, R20, R28 ;  /* 0x0000001411117223 */ /* 0x010fc8000000001c */
[----:B--2---:R-:W-:-:S04]  /*0520*/  FFMA R16, R16, R22, R17 ;  /* 0x0000001610107223 */ /* 0x004fc80000000011 */
[----:B---3--:R-:W-:Y:S01]  /*0530*/  FFMA R16, R19, R14, R16 ;  /* 0x0000000e13107223 */ /* 0x008fe20000000010 */
[----:B------:R-:W-:Y:S06]  /*0540*/  @P1 BRA `(.L_x_6) ;  /* 0xfffffffc00441947 */ /* 0x000fec000383ffff */
[----:B------:R-:W-:-:S07]  /*0550*/  IMAD.MOV.U32 R10, RZ, RZ, R0 ;  /* 0x000000ffff0a7224 */ /* 0x000fce00078e0000 */
.L_x_5:
[----:B------:R-:W-:-:S13]  /*0560*/  ISETP.NE.AND P1, PT, R2, RZ, PT ;  /* 0x000000ff0200720c */ /* 0x000fda0003f25270 */
[----:B------:R-:W-:Y:S05]  /*0570*/  @!P1 BRA `(.L_x_7) ;  /* 0x00000004001c9947 */ /* 0x000fea0003800000 */
[----:B------:R-:W-:Y:S02]  /*0580*/  IADD3 R6, PT, PT, R2, -0x1, RZ ;  /* 0xffffffff02067810 */ /* 0x000fe40007ffe0ff */
[----:B------:R-:W-:Y:S02]  /*0590*/  ISETP.NE.AND P1, PT, R3, RZ, PT ;  /* 0x000000ff0300720c */ /* 0x000fe40003f25270 */
[----:B------:R-:W-:-:S13]  /*05a0*/  ISETP.GE.U32.AND P2, PT, R6, 0x3, PT ;  /* 0x000000030600780c */ /* 0x000fda0003f46070 */
[----:B------:R-:W-:Y:S05]  /*05b0*/  @!P2 BRA `(.L_x_8) ;  /* 0x00000000007ca947 */ /* 0x000fea0003800000 */
[----:B------:R-:W1:Y:S01]  /*05c0*/  LDCU UR8, c[0x0][0x398] ;  /* 0x00007300ff0877ac */ /* 0x000e620008000800 */
[----:B------:R-:W2:Y:S01]  /*05d0*/  LDC.64 R14, c[0x0][0x388] ;  /* 0x0000e200ff0e7b82 */ /* 0x000ea20000000a00 */
[C---:B------:R-:W-:Y:S02]  /*05e0*/  IADD3 R11, PT, PT, R10.reuse, UR5, RZ ;  /* 0x000000050a0b7c10 */ /* 0x040fe4000fffe0ff */
[----:B------:R-:W-:-:S05]  /*05f0*/  IADD3 R20, P2, PT, R10, UR5, RZ ;  /* 0x000000050a147c10 */ /* 0x000fca000ff5e0ff */
[----:B------:R-:W3:Y:S08]  /*0600*/  LDC.64 R8, c[0x0][0x390] ;  /* 0x0000e400ff087b82 */ /* 0x000ef00000000a00 */
[----:B------:R-:W4:Y:S01]  /*0610*/  LDC.64 R6, c[0x0][0x388] ;  /* 0x0000e200ff067b82 */ /* 0x000f220000000a00 */
[----:B-1----:R-:W-:-:S05]  /*0620*/  IMAD R19, R10, UR8, R5 ;  /* 0x000000080a137c24 */ /* 0x002fca000f8e0205 */
[----:B------:R-:W-:Y:S01]  /*0630*/  IADD3 R17, PT, PT, R19, UR8, RZ ;  /* 0x0000000813117c10 */ /* 0x000fe2000fffe0ff */
[----:B--2---:R-:W-:Y:S01]  /*0640*/  IMAD.WIDE.U32 R14, R11, 0x4, R14 ;  /* 0x000000040b0e7825 */ /* 0x004fe200078e000e */
[----:B------:R-:W-:-:S05]  /*0650*/  IADD3.X R11, PT, PT, RZ, RZ, RZ, P2, !PT ;  /* 0x000000ffff0b7210 */ /* 0x000fca00017fe4ff */
[----:B0-----:R-:W2:Y:S01]  /*0660*/  LDG.E R15, desc[UR6][R14.64] ;  /* 0x000000060e0f7981 */ /* 0x001ea2000c1e1900 */
[----:B---3--:R-:W-:-:S04]  /*0670*/  IMAD.WIDE.U32 R18, R19, 0x4, R8 ;  /* 0x0000000413127825 */ /* 0x008fc800078e0008 */
[C---:B------:R-:W-:Y:S02]  /*0680*/  IMAD.WIDE.U32 R12, R17.reuse, 0x4, R8 ;  /* 0x00000004110c7825 */ /* 0x040fe400078e0008 */
[----:B------:R-:W2:Y:S01]  /*0690*/  LDG.E R18, desc[UR6][R18.64] ;  /* 0x0000000612127981 */ /* 0x000ea2000c1e1900 */
[C---:B----4-:R-:W-:Y:S01]  /*06a0*/  LEA R6, P2, R20.reuse, R6, 0x2 ;  /* 0x0000000614067211 */ /* 0x050fe200078410ff */
[----:B------:R-:W-:Y:S02]  /*06b0*/  VIADD R17, R17, UR8 ;  /* 0x0000000811117c36 */ /* 0x000fe40008000000 */
[----:B------:R-:W3:Y:S01]  /*06c0*/  LDG.E R12, desc[UR6][R12.64] ;  /* 0x000000060c0c7981 */ /* 0x000ee2000c1e1900 */
[----:B------:R-:W-:Y:S01]  /*06d0*/  LEA.HI.X R7, R20, R7, R11, 0x2, P2 ;  /* 0x0000000714077211 */ /* 0x000fe200010f140b */
[C---:B------:R-:W-:Y:S01]  /*06e0*/  IMAD.WIDE.U32 R20, R17.reuse, 0x4, R8 ;  /* 0x0000000411147825 */ /* 0x040fe200078e0008 */
[----:B------:R-:W-:-:S03]  /*06f0*/  IADD3 R11, PT, PT, R17, UR8, RZ ;  /* 0x00000008110b7c10 */ /* 0x000fc6000fffe0ff */
[----:B------:R-:W3:Y:S02]  /*0700*/  LDG.E R22, desc[UR6][R6.64+0x4] ;  /* 0x0000040606167981 */ /* 0x000ee4000c1e1900 */
[----:B------:R-:W-:Y:S02]  /*0710*/  IMAD.WIDE.U32 R8, R11, 0x4, R8 ;  /* 0x000000040b087825 */ /* 0x000fe400078e0008 */
[----:B------:R-:W4:Y:S04]  /*0720*/  LDG.E R20, desc[UR6][R20.64] ;  /* 0x0000000614147981 */ /* 0x000f28000c1e1900 */
[----:B------:R-:W4:Y:S04]  /*0730*/  LDG.E R24, desc[UR6][R6.64+0x8] ;  /* 0x0000080606187981 */ /* 0x000f28000c1e1900 */
[----:B------:R-:W5:Y:S04]  /*0740*/  LDG.E R8, desc[UR6][R8.64] ;  /* 0x0000000608087981 */ /* 0x000f68000c1e1900 */
[----:B------:R-:W5:Y:S01]  /*0750*/  LDG.E R14, desc[UR6][R6.64+0xc] ;  /* 0x00000c06060e7981 */ /* 0x000f62000c1e1900 */
[----:B------:R-:W-:Y:S01]  /*0760*/  IADD3 R10, PT, PT, R10, 0x4, RZ ;  /* 0x000000040a0a7810 */ /* 0x000fe20007ffe0ff */
[----:B--2---:R-:W-:-:S04]  /*0770*/  FFMA R15, R15, R18, R16 ;  /* 0x000000120f0f7223 */ /* 0x004fc80000000010 */
[----:B---3--:R-:W-:-:S04]  /*0780*/  FFMA R15, R22, R12, R15 ;  /* 0x0000000c160f7223 */ /* 0x008fc8000000000f */
[----:B----4-:R-:W-:-:S04]  /*0790*/  FFMA R15, R24, R20, R15 ;  /* 0x00000014180f7223 */ /* 0x010fc8000000000f */
[----:B-----5:R-:W-:-:S07]  /*07a0*/  FFMA R16, R14, R8, R15 ;  /* 0x000000080e107223 */ /* 0x020fce000000000f */
.L_x_8:
[----:B------:R-:W-:Y:S05]  /*07b0*/  @!P1 BRA `(.L_x_7) ;  /* 0x00000000008c9947 */ /* 0x000fea0003800000 */
[----:B------:R-:W1:Y:S01]  /*07c0*/  LDCU UR9, c[0x0][0x398] ;  /* 0x00007300ff0977ac */ /* 0x000e620008000800 */
[----:B------:R-:W-:Y:S01]  /*07d0*/  ISETP.NE.AND P1, PT, R3, 0x1, PT ;  /* 0x000000010300780c */ /* 0x000fe20003f25270 */
[----:B-1----:R-:W-:-:S12]  /*07e0*/  ULOP3.LUT UP0, URZ, UR9, 0x1, URZ, 0xc0, !UPT ;  /* 0x0000000109ff7892 */ /* 0x002fd8000f80c0ff */
[----:B------:R-:W-:Y:S05]  /*07f0*/  @!P1 BRA `(.L_x_9) ;  /* 0x0000000000549947 */ /* 0x000fea0003800000 */
[----:B------:R-:W1:Y:S01]  /*0800*/  LDC.64 R14, c[0x0][0x388] ;  /* 0x0000e200ff0e7b82 */ /* 0x000e620000000a00 */
[----:B------:R-:W2:Y:S01]  /*0810*/  LDCU UR8, c[0x0][0x398] ;  /* 0x00007300ff0877ac */ /* 0x000ea20008000800 */
[C---:B------:R-:W-:Y:S02]  /*0820*/  IADD3 R11, PT, PT, R10.reuse, UR5, RZ ;  /* 0x000000050a0b7c10 */ /* 0x040fe4000fffe0ff */
[----:B------:R-:W-:-:S04]  /*0830*/  IADD3 R17, P1, PT, R10, UR5, RZ ;  /* 0x000000050a117c10 */ /* 0x000fc8000ff3e0ff */
[----:B------:R-:W3:Y:S01]  /*0840*/  LDC.64 R8, c[0x0][0x388] ;  /* 0x0000e200ff087b82 */ /* 0x000ee20000000a00 */
[----:B------:R-:W-:-:S07]  /*0850*/  IADD3.X R18, PT, PT, RZ, RZ, RZ, P1, !PT ;  /* 0x000000ffff127210 */ /* 0x000fce0000ffe4ff */
[----:B------:R-:W4:Y:S01]  /*0860*/  LDC.64 R6, c[0x0][0x390] ;  /* 0x0000e400ff067b82 */ /* 0x000f220000000a00 */
[----:B--2---:R-:W-:Y:S02]  /*0870*/  IMAD R13, R10, UR8, R5 ;  /* 0x000000080a0d7c24 */ /* 0x004fe4000f8e0205 */
[----:B-1----:R-:W-:-:S04]  /*0880*/  IMAD.WIDE.U32 R14, R11, 0x4, R14 ;  /* 0x000000040b0e7825 */ /* 0x002fc800078e000e */
[----:B------:R-:W-:Y:S02]  /*0890*/  VIADD R11, R13, UR8 ;  /* 0x000000080d0b7c36 */ /* 0x000fe40008000000 */
[----:B0-----:R-:W2:Y:S01]  /*08a0*/  LDG.E R15, desc[UR6][R14.64] ;  /* 0x000000060e0f7981 */ /* 0x001ea2000c1e1900 */
[----:B---3--:R-:W-:-:S04]  /*08b0*/  LEA R8, P1, R17, R8, 0x2 ;  /* 0x0000000811087211 */ /* 0x008fc800078210ff */
[----:B------:R-:W-:Y:S01]  /*08c0*/  LEA.HI.X R9, R17, R9, R18, 0x2, P1 ;  /* 0x0000000911097211 */ /* 0x000fe200008f1412 */
[----:B----4-:R-:W-:-:S05]  /*08d0*/  IMAD.WIDE.U32 R12, R13, 0x4, R6 ;  /* 0x000000040d0c7825 */ /* 0x010fca00078e0006 */
[----:B------:R-:W3:Y:S01]  /*08e0*/  LDG.E R9, desc[UR6][R8.64+0x4] ;  /* 0x0000040608097981 */ /* 0x000ee2000c1e1900 */
[----:B------:R-:W-:-:S03]  /*08f0*/  IMAD.WIDE.U32 R6, R11, 0x4, R6 ;  /* 0x000000040b067825 */ /* 0x000fc600078e0006 */
[----:B------:R-:W2:Y:S04]  /*0900*/  LDG.E R12, desc[UR6][R12.64] ;  /* 0x000000060c0c7981 */ /* 0x000ea8000c1e1900 */
[----:B------:R-:W3:Y:S01]  /*0910*/  LDG.E R6, desc[UR6][R6.64] ;  /* 0x0000000606067981 */ /* 0x000ee2000c1e1900 */
[----:B------:R-:W-:Y:S01]  /*0920*/  IADD3 R10, PT, PT, R10, 0x2, RZ ;  /* 0x000000020a0a7810 */ /* 0x000fe20007ffe0ff */
[----:B--2---:R-:W-:-:S04]  /*0930*/  FFMA R16, R15, R12, R16 ;  /* 0x0000000c0f107223 */ /* 0x004fc80000000010 */
[----:B---3--:R-:W-:-:S07]  /*0940*/  FFMA R16, R9, R6, R16 ;  /* 0x0000000609107223 */ /* 0x008fce0000000010 */
.L_x_9:
[----:B------:R-:W-:Y:S05]  /*0950*/  BRA.U !UP0, `(.L_x_7) ;  /* 0x0000000108247547 */ /* 0x000fea000b800000 */
[----:B------:R-:W1:Y:S01]  /*0960*/  LDC.64 R6, c[0x0][0x388] ;  /* 0x0000e200ff067b82 */ /* 0x000e620000000a00 */
[C---:B------:R-:W-:Y:S01]  /*0970*/  IADD3 R11, PT, PT, R10.reuse, UR5, RZ ;  /* 0x000000050a0b7c10 */ /* 0x040fe2000fffe0ff */
[----:B------:R-:W-:-:S06]  /*0980*/  IMAD R13, R10, UR9, R5 ;  /* 0x000000090a0d7c24 */ /* 0x000fcc000f8e0205 */
[----:B------:R-:W2:Y:S01]  /*0990*/  LDC.64 R8, c[0x0][0x390] ;  /* 0x0000e400ff087b82 */ /* 0x000ea20000000a00 */
[----:B-1----:R-:W-:-:S06]  /*09a0*/  IMAD.WIDE.U32 R6, R11, 0x4, R6 ;  /* 0x000000040b067825 */ /* 0x002fcc00078e0006 */
[----:B0-----:R-:W3:Y:S01]  /*09b0*/  LDG.E R7, desc[UR6][R6.64] ;  /* 0x0000000606077981 */ /* 0x001ee2000c1e1900 */
[----:B--2---:R-:W-:-:S06]  /*09c0*/  IMAD.WIDE.U32 R8, R13, 0x4, R8 ;  /* 0x000000040d087825 */ /* 0x004fcc00078e0008 */
[----:B------:R-:W3:Y:S02]  /*09d0*/  LDG.E R8, desc[UR6][R8.64] ;  /* 0x0000000608087981 */ /* 0x000ee4000c1e1900 */
[----:B---3--:R-:W-:-:S07]  /*09e0*/  FFMA R16, R7, R8, R16 ;  /* 0x0000000807107223 */ /* 0x008fce0000000010 */
.L_x_7:
[----:B------:R-:W1:Y:S01]  /*09f0*/  LDCU UR8, c[0x0][0x398] ;  /* 0x00007300ff0877ac */ /* 0x000e620008000800 */
[----:B------:R-:W2:Y:S01]  /*0a00*/  LDC.64 R6, c[0x0][0x380] ;  /* 0x0000e000ff067b82 */ /* 0x000ea20000000a00 */
[C---:B------:R-:W-:Y:S02]  /*0a10*/  IADD3 R9, PT, PT, R5.reuse, UR5, RZ ;  /* 0x0000000505097c10 */ /* 0x040fe4000fffe0ff */
[----:B------:R-:W-:-:S04]  /*0a20*/  IADD3 R5, PT, PT, R5, 0x1, RZ ;  /* 0x0000000105057810 */ /* 0x000fc80007ffe0ff */
[----:B-1----:R-:W-:Y:S01]  /*0a30*/  ISETP.NE.AND P1, PT, R5, UR8, PT ;  /* 0x0000000805007c0c */ /* 0x002fe2000bf25270 */
[----:B--2---:R-:W-:-:S05]  /*0a40*/  IMAD.WIDE.U32 R6, R9, 0x4, R6 ;  /* 0x0000000409067825 */ /* 0x004fca00078e0006 */
[----:B0-----:R1:W-:Y:S07]  /*0a50*/  STG.E desc[UR6][R6.64], R16 ;  /* 0x0000001006007986 */ /* 0x0013ee000c101906 */
[----:B------:R-:W-:Y:S05]  /*0a60*/  @P1 BRA `(.L_x_10) ;  /* 0xfffffff400c01947 */ /* 0x000fea000383ffff */
[----:B------:R-:W-:Y:S05]  /*0a70*/  BRA.U UP1, `(.L_x_11) ;  /* 0xfffffff501a87547 */ /* 0x000fea000b83ffff */
[----:B------:R-:W-:Y:S05]  /*0a80*/  EXIT ;  /* 0x000000000000794d */ /* 0x000fea0003800000 */
.L_x_12:
        /* <DEDUP_REMOVED lines=15> */
.L_x_14:


//--------------------- .nv.shared.reserved.0     --------------------------
	.section	.nv.shared.reserved.0,"aw",@nobits
	.weak		__nv_reservedSMEM_offset_0_alias
	.size		__nv_reservedSMEM_offset_0_alias, 0, 64
	.other		__nv_reservedSMEM_offset_0_alias,@"STO_CUDA_RESERVED_SHARED STV_DEFAULT"
__nv_reservedSMEM_offset_0_alias:
	.zero		0
	.zero		64


//--------------------- .nv.constant0._Z24kernelMatMul_MultiThreadPfS_S_i --------------------------
	.section	.nv.constant0._Z24kernelMatMul_MultiThreadPfS_S_i,"a",@progbits
	.sectionflags	@""
	.align	4
.nv.constant0._Z24kernelMatMul_MultiThreadPfS_S_i:
	.zero		924


//--------------------- .nv.constant0._Z25kernelMatMul_SingleThreadPfS_S_i --------------------------
	.section	.nv.constant0._Z25kernelMatMul_SingleThreadPfS_S_i,"a",@progbits
	.sectionflags	@""
	.align	4
.nv.constant0._Z25kernelMatMul_SingleThreadPfS_S_i:
	.zero		924


//--------------------- SYMBOLS --------------------------

	.type		.nv.reservedSmem.offset0,@object
	.size		.nv.reservedSmem.offset0,0x4
